	.target	sm_90a

	.elftype	@"ET_EXEC"


//--------------------- .note.nv.tkinfo           --------------------------
	.section	.note.nv.tkinfo,"",@"SHT_NOTE"
	.sectionflags	@"SHF_NOTE_NV_TKINFO"
	.tkinfo
        /*0018*/ 	.word	0x00000002
        /*0030*/ 	.string	""
        /*0030*/ 	.string	"ptxas"
        /*0030*/ 	.string	"Cuda compilation tools, release 13.0, V13.0.88"
        /*0030*/ 	.string	"Build cuda_13.0.r13.0/compiler.36424714_0"
        /*0030*/ 	.string	"-arch sm_90a -m 64 "



//--------------------- .note.nv.cuinfo           --------------------------
	.section	.note.nv.cuinfo,"",@"SHT_NOTE"
	.sectionflags	@"SHF_NOTE_NV_CUINFO"
        /*0018*/ 	.short	0x0002
        /*001a*/ 	.short	0x005a
        /*001c*/ 	.short	0x0082
	.zero		2


//--------------------- .nv.info                  --------------------------
	.section	.nv.info,"",@"SHT_CUDA_INFO"
	.align	4


	//----- nvinfo : EIATTR_REGCOUNT
	.align		4
        /*0000*/ 	.byte	0x04, 0x2f
        /*0002*/ 	.short	(.L_12 - .L_11)
	.align		4
.L_11:
        /*0004*/ 	.word	index@(_ZN7cutlass13device_kernelINS_4gemm6kernel13GemmUniversalIN4cute5tupleIJiiiiEEENS1_10collective13CollectiveMmaINS1_37MainloopSm90TmaGmmaWarpSpecializedFP8ILi18ENS5_IJNS4_1CILi2EEENSA_ILi1EEESC_EEENS1_35KernelTmaWarpSpecializedCooperativeEEENS5_IJNSA_ILi128EEENSA_ILi256EEENSA_ILi32EEEEEENS_12float_e4m3_tENS5_IJlSC_lEEESK_SL_NS4_8TiledMMAINS4_8MMA_AtomIJNS4_4SM904GMMA31MMA_64x256x32_F32E4M3E4M3_SS_TNILNSP_7ScaleInE1ELSR_1EEEEEENS4_6LayoutISD_NS5_IJSC_NSA_ILi0EEESV_EEEEENS5_IJNS4_10UnderscoreESY_SY_EEEEENS4_13SM90_TMA_LOADENS4_14ComposedLayoutINS4_7SwizzleILi1ELi4ELi3EEENS4_18smem_ptr_flag_bitsILi8EEENSU_INS5_IJNSA_ILi8EEESI_EEENS5_IJSI_SC_EEEEEEEvNS4_8identityENS4_23SM90_TMA_LOAD_MULTICASTES1B_vS1C_EENS_8epilogue10collective6detail29Sm90TmaWarpSpecializedAdapterINS1G_15DefaultEpilogueISK_SL_SL_NS1F_6thread17LinearCombinationISK_Li1EffLNS1K_9ScaleType4KindE0ELNS_15FloatRoundStyleE2ESK_EENS1_15EpilogueDefaultEEEEEvvEEEEvNT_6ParamsE)
        /*0008*/ 	.word	0x000000a8


	//----- nvinfo : EIATTR_FRAME_SIZE
	.align		4
.L_12:
        /*000c*/ 	.byte	0x04, 0x11
        /*000e*/ 	.short	(.L_14 - .L_13)
	.align		4
.L_13:
        /*0010*/ 	.word	index@(_ZN7cutlass13device_kernelINS_4gemm6kernel13GemmUniversalIN4cute5tupleIJiiiiEEENS1_10collective13CollectiveMmaINS1_37MainloopSm90TmaGmmaWarpSpecializedFP8ILi18ENS5_IJNS4_1CILi2EEENSA_ILi1EEESC_EEENS1_35KernelTmaWarpSpecializedCooperativeEEENS5_IJNSA_ILi128EEENSA_ILi256EEENSA_ILi32EEEEEENS_12float_e4m3_tENS5_IJlSC_lEEESK_SL_NS4_8TiledMMAINS4_8MMA_AtomIJNS4_4SM904GMMA31MMA_64x256x32_F32E4M3E4M3_SS_TNILNSP_7ScaleInE1ELSR_1EEEEEENS4_6LayoutISD_NS5_IJSC_NSA_ILi0EEESV_EEEEENS5_IJNS4_10UnderscoreESY_SY_EEEEENS4_13SM90_TMA_LOADENS4_14ComposedLayoutINS4_7SwizzleILi1ELi4ELi3EEENS4_18smem_ptr_flag_bitsILi8EEENSU_INS5_IJNSA_ILi8EEESI_EEENS5_IJSI_SC_EEEEEEEvNS4_8identityENS4_23SM90_TMA_LOAD_MULTICASTES1B_vS1C_EENS_8epilogue10collective6detail29Sm90TmaWarpSpecializedAdapterINS1G_15DefaultEpilogueISK_SL_SL_NS1F_6thread17LinearCombinationISK_Li1EffLNS1K_9ScaleType4KindE0ELNS_15FloatRoundStyleE2ESK_EENS1_15EpilogueDefaultEEEEEvvEEEEvNT_6ParamsE)
        /*0014*/ 	.word	0x00000108


	//----- nvinfo : EIATTR_MIN_STACK_SIZE
	.align		4
.L_14:
        /*0018*/ 	.byte	0x04, 0x12
        /*001a*/ 	.short	(.L_16 - .L_15)
	.align		4
.L_15:
        /*001c*/ 	.word	index@(_ZN7cutlass13device_kernelINS_4gemm6kernel13GemmUniversalIN4cute5tupleIJiiiiEEENS1_10collective13CollectiveMmaINS1_37MainloopSm90TmaGmmaWarpSpecializedFP8ILi18ENS5_IJNS4_1CILi2EEENSA_ILi1EEESC_EEENS1_35KernelTmaWarpSpecializedCooperativeEEENS5_IJNSA_ILi128EEENSA_ILi256EEENSA_ILi32EEEEEENS_12float_e4m3_tENS5_IJlSC_lEEESK_SL_NS4_8TiledMMAINS4_8MMA_AtomIJNS4_4SM904GMMA31MMA_64x256x32_F32E4M3E4M3_SS_TNILNSP_7ScaleInE1ELSR_1EEEEEENS4_6LayoutISD_NS5_IJSC_NSA_ILi0EEESV_EEEEENS5_IJNS4_10UnderscoreESY_SY_EEEEENS4_13SM90_TMA_LOADENS4_14ComposedLayoutINS4_7SwizzleILi1ELi4ELi3EEENS4_18smem_ptr_flag_bitsILi8EEENSU_INS5_IJNSA_ILi8EEESI_EEENS5_IJSI_SC_EEEEEEEvNS4_8identityENS4_23SM90_TMA_LOAD_MULTICASTES1B_vS1C_EENS_8epilogue10collective6detail29Sm90TmaWarpSpecializedAdapterINS1G_15DefaultEpilogueISK_SL_SL_NS1F_6thread17LinearCombinationISK_Li1EffLNS1K_9ScaleType4KindE0ELNS_15FloatRoundStyleE2ESK_EENS1_15EpilogueDefaultEEEEEvvEEEEvNT_6ParamsE)
        /*0020*/ 	.word	0x00000108
.L_16:


//--------------------- .nv.compat                --------------------------
	.section	.nv.compat,"",@"SHT_CUDA_COMPAT_INFO"
	.align	4
        /*0000*/ 	.byte	0x02, 0x09, 0x01, 0x00, 0x02, 0x02, 0x04, 0x00, 0x02, 0x05, 0x05, 0x00, 0x03, 0x07, 0x01, 0x01
        /*0010*/ 	.byte	0x02, 0x03, 0x01, 0x00, 0x02, 0x06, 0x01, 0x00, 0x04, 0x0b, 0x08, 0x00, 0x00, 0x00, 0x00, 0x00
        /*0020*/ 	.byte	0x00, 0x00, 0x00, 0x00


//--------------------- .nv.info._ZN7cutlass13device_kernelINS_4gemm6kernel13GemmUniversalIN4cute5tupleIJiiiiEEENS1_10collective13CollectiveMmaINS1_37MainloopSm90TmaGmmaWarpSpecializedFP8ILi18ENS5_IJNS4_1CILi2EEENSA_ILi1EEESC_EEENS1_35KernelTmaWarpSpecializedCooperativeEEENS5_IJNSA_ILi128EEENSA_ILi256EEENSA_ILi32EEEEEENS_12float_e4m3_tENS5_IJlSC_lEEESK_SL_NS4_8TiledMMAINS4_8MMA_AtomIJNS4_4SM904GMMA31MMA_64x256x32_F32E4M3E4M3_SS_TNILNSP_7ScaleInE1ELSR_1EEEEEENS4_6LayoutISD_NS5_IJSC_NSA_ILi0EEESV_EEEEENS5_IJNS4_10UnderscoreESY_SY_EEEEENS4_13SM90_TMA_LOADENS4_14ComposedLayoutINS4_7SwizzleILi1ELi4ELi3EEENS4_18smem_ptr_flag_bitsILi8EEENSU_INS5_IJNSA_ILi8EEESI_EEENS5_IJSI_SC_EEEEEEEvNS4_8identityENS4_23SM90_TMA_LOAD_MULTICASTES1B_vS1C_EENS_8epilogue10collective6detail29Sm90TmaWarpSpecializedAdapterINS1G_15DefaultEpilogueISK_SL_SL_NS1F_6thread17LinearCombinationISK_Li1EffLNS1K_9ScaleType4KindE0ELNS_15FloatRoundStyleE2ESK_EENS1_15EpilogueDefaultEEEEEvvEEEEvNT_6ParamsE --------------------------
	.section	.nv.info._ZN7cutlass13device_kernelINS_4gemm6kernel13GemmUniversalIN4cute5tupleIJiiiiEEENS1_10collective13CollectiveMmaINS1_37MainloopSm90TmaGmmaWarpSpecializedFP8ILi18ENS5_IJNS4_1CILi2EEENSA_ILi1EEESC_EEENS1_35KernelTmaWarpSpecializedCooperativeEEENS5_IJNSA_ILi128EEENSA_ILi256EEENSA_ILi32EEEEEENS_12float_e4m3_tENS5_IJlSC_lEEESK_SL_NS4_8TiledMMAINS4_8MMA_AtomIJNS4_4SM904GMMA31MMA_64x256x32_F32E4M3E4M3_SS_TNILNSP_7ScaleInE1ELSR_1EEEEEENS4_6LayoutISD_NS5_IJSC_NSA_ILi0EEESV_EEEEENS5_IJNS4_10UnderscoreESY_SY_EEEEENS4_13SM90_TMA_LOADENS4_14ComposedLayoutINS4_7SwizzleILi1ELi4ELi3EEENS4_18smem_ptr_flag_bitsILi8EEENSU_INS5_IJNSA_ILi8EEESI_EEENS5_IJSI_SC_EEEEEEEvNS4_8identityENS4_23SM90_TMA_LOAD_MULTICASTES1B_vS1C_EENS_8epilogue10collective6detail29Sm90TmaWarpSpecializedAdapterINS1G_15DefaultEpilogueISK_SL_SL_NS1F_6thread17LinearCombinationISK_Li1EffLNS1K_9ScaleType4KindE0ELNS_15FloatRoundStyleE2ESK_EENS1_15EpilogueDefaultEEEEEvvEEEEvNT_6ParamsE,"",@"SHT_CUDA_INFO"
	.sectionflags	@""
	.align	4


	//----- nvinfo : EIATTR_CUDA_API_VERSION
	.align		4
        /*0000*/ 	.byte	0x04, 0x37
        /*0002*/ 	.short	(.L_18 - .L_17)
.L_17:
        /*0004*/ 	.word	0x00000082


	//----- nvinfo : EIATTR_KPARAM_INFO
	.align		4
.L_18:
        /*0008*/ 	.byte	0x04, 0x17
        /*000a*/ 	.short	(.L_20 - .L_19)
.L_19:
        /*000c*/ 	.word	0x00000000
        /*0010*/ 	.short	0x0000
        /*0012*/ 	.short	0x0070
        /*0014*/ 	.byte	0x00, 0xf0, 0x01, 0x10


	//----- nvinfo : EIATTR_SPARSE_MMA_MASK
	.align		4
.L_20:
        /*0018*/ 	.byte	0x03, 0x50
        /*001a*/ 	.short	0x0000


	//----- nvinfo : EIATTR_MAXREG_COUNT
	.align		4
        /*001c*/ 	.byte	0x03, 0x1b
        /*001e*/ 	.short	0x00a8


	//----- nvinfo : EIATTR_NUM_BARRIERS
	.align		4
        /*0020*/ 	.byte	0x02, 0x4c
        /*0022*/ 	.byte	0x01
	.zero		1


	//----- nvinfo : EIATTR_ANNOTATIONS
	.align		4
        /*0024*/ 	.byte	0x04, 0x55
        /*0026*/ 	.short	(.L_22 - .L_21)


	//   ....[0]....
.L_21:
        /*0028*/ 	.word	0x00000001
        /*002c*/ 	.byte	0x00, 0x09, 0x00, 0x00, 0x01, 0x00, 0x00, 0x00, 0xf0, 0x09, 0x00, 0x00, 0x01, 0x00, 0x00, 0x00
        /* <DEDUP_REMOVED lines=198> */
        /*0c9c*/ 	.byte	0x80, 0x0c, 0x01, 0x00


	//----- nvinfo : EIATTR_MERCURY_ISA_VERSION
	.align		4
.L_22:
        /*0ca0*/ 	.byte	0x03, 0x5f
        /*0ca2*/ 	.short	0x0101


	//----- nvinfo : EIATTR_INT_WARP_WIDE_INSTR_OFFSETS
	.align		4
        /*0ca4*/ 	.byte	0x04, 0x31
        /*0ca6*/ 	.short	(.L_24 - .L_23)


	//   ....[0]....
.L_23:
        /*0ca8*/ 	.word	0x00000740


	//   ....[1]....
        /*0cac*/ 	.word	0x00000760


	//   ....[2]....
        /*0cb0*/ 	.word	0x000008d0


	//----- nvinfo : EIATTR_COOP_GROUP_MASK_REGIDS
	.align		4
.L_24:
        /*0cb4*/ 	.byte	0x04, 0x29
        /*0cb6*/ 	.short	(.L_26 - .L_25)


	//   ....[0]....
.L_25:
        /*0cb8*/ 	.word	0xffffffff


	//   ....[1]....
        /*0cbc*/ 	.word	0xffffffff


	//   ....[2]....
        /*0cc0*/ 	.word	0xffffffff


	//   ....[3]....
        /*0cc4*/ 	.word	0xffffffff


	//   ....[4]....
        /*0cc8*/ 	.word	0xffffffff


	//   ....[5]....
        /*0ccc*/ 	.word	0xffffffff


	//----- nvinfo : EIATTR_COOP_GROUP_INSTR_OFFSETS
	.align		4
.L_26:
        /*0cd0*/ 	.byte	0x04, 0x28
        /*0cd2*/ 	.short	(.L_28 - .L_27)


	//   ....[0]....
.L_27:
        /*0cd4*/ 	.word	0x00000070


	//   ....[1]....
        /*0cd8*/ 	.word	0x00000080


	//   ....[2]....
        /*0cdc*/ 	.word	0x000001a0


	//   ....[3]....
        /*0ce0*/ 	.word	0x000005b0


	//   ....[4]....
        /*0ce4*/ 	.word	0x00000a30


	//   ....[5]....
        /*0ce8*/ 	.word	0x000017b0


	//----- nvinfo : EIATTR_REG_RECONFIG
	.align		4
.L_28:
        /*0cec*/ 	.byte	0x01, 0x54
	.zero		2


	//----- nvinfo : EIATTR_MBARRIER_INSTR_OFFSETS
	.align		4
        /*0cf0*/ 	.byte	0x04, 0x39
        /*0cf2*/ 	.short	(.L_30 - .L_29)


	//   ....[0]....
.L_29:
        /*0cf4*/ 	.word	0x00000340
        /*0cf8*/ 	.word	0x000000ff
        /*0cfc*/ 	.word	0x00000000
        /*0d00*/ 	.short	0x0100
        /*0d02*/ 	.byte	0x09
	.zero		1


	//   ....[1]....
        /*0d04*/ 	.word	0x00000350
        /*0d08*/ 	.word	0x000000ff
        /*0d0c*/ 	.word	0x00000090
        /*0d10*/ 	.short	0x0100
        /*0d12*/ 	.byte	0x09
	.zero		1


	//   ....[2]....
        /*0d14*/ 	.word	0x00000360
        /*0d18*/ 	.word	0x000000ff
        /*0d1c*/ 	.word	0x00000008
        /*0d20*/ 	.short	0x0100
        /*0d22*/ 	.byte	0x09
	.zero		1


	//   ....[3]....
        /*0d24*/ 	.word	0x00000370
        /*0d28*/ 	.word	0x000000ff
        /*0d2c*/ 	.word	0x00000098
        /*0d30*/ 	.short	0x0100
        /*0d32*/ 	.byte	0x09
	.zero		1


	//   ....[4]....
        /*0d34*/ 	.word	0x00000380
        /*0d38*/ 	.word	0x000000ff
        /*0d3c*/ 	.word	0x00000010
        /*0d40*/ 	.short	0x0100
        /*0d42*/ 	.byte	0x09
	.zero		1


	//   ....[5]....
        /*0d44*/ 	.word	0x00000390
        /*0d48*/ 	.word	0x000000ff
        /*0d4c*/ 	.word	0x000000a0
        /*0d50*/ 	.short	0x0100
        /*0d52*/ 	.byte	0x09
	.zero		1


	//   ....[6]....
        /*0d54*/ 	.word	0x000003a0
        /*0d58*/ 	.word	0x000000ff
        /*0d5c*/ 	.word	0x00000018
        /*0d60*/ 	.short	0x0100
        /*0d62*/ 	.byte	0x09
	.zero		1


	//   ....[7]....
        /*0d64*/ 	.word	0x000003b0
        /*0d68*/ 	.word	0x000000ff
        /*0d6c*/ 	.word	0x000000a8
        /*0d70*/ 	.short	0x0100
        /*0d72*/ 	.byte	0x09
	.zero		1


	//   ....[8]....
        /*0d74*/ 	.word	0x000003c0
        /*0d78*/ 	.word	0x000000ff
        /*0d7c*/ 	.word	0x00000020
        /*0d80*/ 	.short	0x0100
        /*0d82*/ 	.byte	0x09
	.zero		1


	//   ....[9]....
        /*0d84*/ 	.word	0x000003d0
        /*0d88*/ 	.word	0x000000ff
        /*0d8c*/ 	.word	0x000000b0
        /*0d90*/ 	.short	0x0100
        /*0d92*/ 	.byte	0x09
	.zero		1


	//   ....[10]....
        /*0d94*/ 	.word	0x000003e0
        /*0d98*/ 	.word	0x000000ff
        /*0d9c*/ 	.word	0x00000028
        /*0da0*/ 	.short	0x0100
        /*0da2*/ 	.byte	0x09
	.zero		1


	//   ....[11]....
        /*0da4*/ 	.word	0x000003f0
        /*0da8*/ 	.word	0x000000ff
        /*0dac*/ 	.word	0x000000b8
        /*0db0*/ 	.short	0x0100
        /*0db2*/ 	.byte	0x09
	.zero		1


	//   ....[12]....
        /*0db4*/ 	.word	0x00000400
        /*0db8*/ 	.word	0x000000ff
        /*0dbc*/ 	.word	0x00000030
        /*0dc0*/ 	.short	0x0100
        /*0dc2*/ 	.byte	0x09
	.zero		1


	//   ....[13]....
        /*0dc4*/ 	.word	0x00000410
        /*0dc8*/ 	.word	0x000000ff
        /*0dcc*/ 	.word	0x000000c0
        /*0dd0*/ 	.short	0x0100
        /*0dd2*/ 	.byte	0x09
	.zero		1


	//   ....[14]....
        /*0dd4*/ 	.word	0x00000420
        /*0dd8*/ 	.word	0x000000ff
        /*0ddc*/ 	.word	0x00000038
        /*0de0*/ 	.short	0x0100
        /*0de2*/ 	.byte	0x09
	.zero		1


	//   ....[15]....
        /*0de4*/ 	.word	0x00000430
        /*0de8*/ 	.word	0x000000ff
        /*0dec*/ 	.word	0x000000c8
        /*0df0*/ 	.short	0x0100
        /*0df2*/ 	.byte	0x09
	.zero		1


	//   ....[16]....
        /*0df4*/ 	.word	0x00000440
        /*0df8*/ 	.word	0x000000ff
        /*0dfc*/ 	.word	0x00000040
        /*0e00*/ 	.short	0x0100
        /*0e02*/ 	.byte	0x09
	.zero		1


	//   ....[17]....
        /*0e04*/ 	.word	0x00000450
        /*0e08*/ 	.word	0x000000ff
        /*0e0c*/ 	.word	0x000000d0
        /*0e10*/ 	.short	0x0100
        /*0e12*/ 	.byte	0x09
	.zero		1


	//   ....[18]....
        /*0e14*/ 	.word	0x00000460
        /*0e18*/ 	.word	0x000000ff
        /*0e1c*/ 	.word	0x00000048
        /*0e20*/ 	.short	0x0100
        /*0e22*/ 	.byte	0x09
	.zero		1


	//   ....[19]....
        /*0e24*/ 	.word	0x00000470
        /*0e28*/ 	.word	0x000000ff
        /*0e2c*/ 	.word	0x000000d8
        /*0e30*/ 	.short	0x0100
        /*0e32*/ 	.byte	0x09
	.zero		1


	//   ....[20]....
        /*0e34*/ 	.word	0x00000480
        /*0e38*/ 	.word	0x000000ff
        /*0e3c*/ 	.word	0x00000050
        /*0e40*/ 	.short	0x0100
        /*0e42*/ 	.byte	0x09
	.zero		1


	//   ....[21]....
        /*0e44*/ 	.word	0x00000490
        /*0e48*/ 	.word	0x000000ff
        /*0e4c*/ 	.word	0x000000e0
        /*0e50*/ 	.short	0x0100
        /*0e52*/ 	.byte	0x09
	.zero		1


	//   ....[22]....
        /*0e54*/ 	.word	0x000004a0
        /*0e58*/ 	.word	0x000000ff
        /*0e5c*/ 	.word	0x00000058
        /*0e60*/ 	.short	0x0100
        /*0e62*/ 	.byte	0x09
	.zero		1


	//   ....[23]....
        /*0e64*/ 	.word	0x000004b0
        /*0e68*/ 	.word	0x000000ff
        /*0e6c*/ 	.word	0x000000e8
        /*0e70*/ 	.short	0x0100
        /*0e72*/ 	.byte	0x09
	.zero		1


	//   ....[24]....
        /*0e74*/ 	.word	0x000004c0
        /*0e78*/ 	.word	0x000000ff
        /*0e7c*/ 	.word	0x00000060
        /*0e80*/ 	.short	0x0100
        /*0e82*/ 	.byte	0x09
	.zero		1


	//   ....[25]....
        /*0e84*/ 	.word	0x000004d0
        /*0e88*/ 	.word	0x000000ff
        /*0e8c*/ 	.word	0x000000f0
        /*0e90*/ 	.short	0x0100
        /*0e92*/ 	.byte	0x09
	.zero		1


	//   ....[26]....
        /*0e94*/ 	.word	0x000004e0
        /*0e98*/ 	.word	0x000000ff
        /*0e9c*/ 	.word	0x00000068
        /*0ea0*/ 	.short	0x0100
        /*0ea2*/ 	.byte	0x09
	.zero		1


	//   ....[27]....
        /*0ea4*/ 	.word	0x000004f0
        /*0ea8*/ 	.word	0x000000ff
        /*0eac*/ 	.word	0x000000f8
        /*0eb0*/ 	.short	0x0100
        /*0eb2*/ 	.byte	0x09
	.zero		1


	//   ....[28]....
        /*0eb4*/ 	.word	0x00000500
        /*0eb8*/ 	.word	0x000000ff
        /*0ebc*/ 	.word	0x00000070
        /*0ec0*/ 	.short	0x0100
        /*0ec2*/ 	.byte	0x09
	.zero		1


	//   ....[29]....
        /*0ec4*/ 	.word	0x00000510
        /*0ec8*/ 	.word	0x000000ff
        /*0ecc*/ 	.word	0x00000100
        /*0ed0*/ 	.short	0x0100
        /*0ed2*/ 	.byte	0x09
	.zero		1


	//   ....[30]....
        /*0ed4*/ 	.word	0x00000520
        /*0ed8*/ 	.word	0x000000ff
        /*0edc*/ 	.word	0x00000078
        /*0ee0*/ 	.short	0x0100
        /*0ee2*/ 	.byte	0x09
	.zero		1


	//   ....[31]....
        /*0ee4*/ 	.word	0x00000530
        /*0ee8*/ 	.word	0x000000ff
        /*0eec*/ 	.word	0x00000108
        /*0ef0*/ 	.short	0x0100
        /*0ef2*/ 	.byte	0x09
	.zero		1


	//   ....[32]....
        /*0ef4*/ 	.word	0x00000540
        /*0ef8*/ 	.word	0x000000ff
        /*0efc*/ 	.word	0x00000080
        /*0f00*/ 	.short	0x0100
        /*0f02*/ 	.byte	0x09
	.zero		1


	//   ....[33]....
        /*0f04*/ 	.word	0x00000550
        /*0f08*/ 	.word	0x000000ff
        /*0f0c*/ 	.word	0x00000110
        /*0f10*/ 	.short	0x0100
        /*0f12*/ 	.byte	0x09
	.zero		1


	//   ....[34]....
        /*0f14*/ 	.word	0x00000560
        /*0f18*/ 	.word	0x000000ff
        /*0f1c*/ 	.word	0x00000088
        /*0f20*/ 	.short	0x0100
        /*0f22*/ 	.byte	0x09
	.zero		1


	//   ....[35]....
        /*0f24*/ 	.word	0x00000570
        /*0f28*/ 	.word	0x000000ff
        /*0f2c*/ 	.word	0x00000118
        /*0f30*/ 	.short	0x0100
        /*0f32*/ 	.byte	0x09
	.zero		1


	//   ....[36]....
        /*0f34*/ 	.word	0x00000960
        /*0f38*/ 	.word	0x000000ff
        /*0f3c*/ 	.word	0x00000130
        /*0f40*/ 	.short	0x0100
        /*0f42*/ 	.byte	0x06
	.zero		1


	//   ....[37]....
        /*0f44*/ 	.word	0x000009d0
        /*0f48*/ 	.word	0x000000ff
        /*0f4c*/ 	.word	0x00000138
        /*0f50*/ 	.short	0x0100
        /*0f52*/ 	.byte	0x06
	.zero		1


	//   ....[38]....
        /*0f54*/ 	.word	0x00001fc0
        /*0f58*/ 	.word	0x000000ff
        /*0f5c*/ 	.word	0x00000000
        /*0f60*/ 	.short	0x010a
        /*0f62*/ 	.byte	0x06
	.zero		1


	//   ....[39]....
        /*0f64*/ 	.word	0x00002000
        /*0f68*/ 	.word	0x000000ff
        /*0f6c*/ 	.word	0x00000000
        /*0f70*/ 	.short	0x010a
        /*0f72*/ 	.byte	0x06
	.zero		1


	//   ....[40]....
        /*0f74*/ 	.word	0x000031c0
        /*0f78*/ 	.word	0x000000ff
        /*0f7c*/ 	.word	0x00000000
        /*0f80*/ 	.short	0x010a
        /*0f82*/ 	.byte	0x09
	.zero		1


	//   ....[41]....
        /*0f84*/ 	.word	0x00003200
        /*0f88*/ 	.word	0x000000ff
        /*0f8c*/ 	.word	0x00000000
        /*0f90*/ 	.short	0x010a
        /*0f92*/ 	.byte	0x09
	.zero		1


	//   ....[42]....
        /*0f94*/ 	.word	0x00004240
        /*0f98*/ 	.word	0x000000e5
        /*0f9c*/ 	.word	0x00000000
        /*0fa0*/ 	.short	0x0101
        /*0fa2*/ 	.byte	0x3f
	.zero		1


	//   ....[43]....
        /*0fa4*/ 	.word	0x00005460
        /*0fa8*/ 	.word	0x00000018
        /*0fac*/ 	.word	0x00000000
        /*0fb0*/ 	.short	0x0101
        /*0fb2*/ 	.byte	0x3f
	.zero		1


	//   ....[44]....
        /*0fb4*/ 	.word	0x0000f6a0
        /*0fb8*/ 	.word	0x0000000b
        /*0fbc*/ 	.word	0x00000090
        /*0fc0*/ 	.short	0x010a
        /*0fc2*/ 	.byte	0x3f
	.zero		1


	//   ....[45]....
        /*0fc4*/ 	.word	0x0000fa70
        /*0fc8*/ 	.word	0x00000004
        /*0fcc*/ 	.word	0x00000138
        /*0fd0*/ 	.short	0x0101
        /*0fd2*/ 	.byte	0x3f
	.zero		1


	//   ....[46]....
        /*0fd4*/ 	.word	0x000101f0
        /*0fd8*/ 	.word	0x00000007
        /*0fdc*/ 	.word	0x00000000
        /*0fe0*/ 	.short	0x010a
        /*0fe2*/ 	.byte	0x3f
	.zero		1


	//   ....[47]....
        /*0fe4*/ 	.word	0x00010270
        /*0fe8*/ 	.word	0x00000009
        /*0fec*/ 	.word	0x00000000
        /*0ff0*/ 	.short	0x010a
        /*0ff2*/ 	.byte	0x3f
	.zero		1


	//   ....[48]....
        /*0ff4*/ 	.word	0x00010300
        /*0ff8*/ 	.word	0x00000006
        /*0ffc*/ 	.word	0x00000000
        /*1000*/ 	.short	0x010a
        /*1002*/ 	.byte	0x3f
	.zero		1


	//   ....[49]....
        /*1004*/ 	.word	0x00010390
        /*1008*/ 	.word	0x00000009
        /*100c*/ 	.word	0x00000000
        /*1010*/ 	.short	0x010a
        /*1012*/ 	.byte	0x3f
	.zero		1


	//   ....[50]....
        /*1014*/ 	.word	0x00010420
        /*1018*/ 	.word	0x00000006
        /*101c*/ 	.word	0x00000000
        /*1020*/ 	.short	0x010a
        /*1022*/ 	.byte	0x3f
	.zero		1


	//   ....[51]....
        /*1024*/ 	.word	0x000104b0
        /*1028*/ 	.word	0x00000009
        /*102c*/ 	.word	0x00000000
        /*1030*/ 	.short	0x010a
        /*1032*/ 	.byte	0x3f
	.zero		1


	//   ....[52]....
        /*1034*/ 	.word	0x00010540
        /*1038*/ 	.word	0x00000006
        /*103c*/ 	.word	0x00000000
        /*1040*/ 	.short	0x010a
        /*1042*/ 	.byte	0x3f
	.zero		1


	//   ....[53]....
        /*1044*/ 	.word	0x000105d0
        /*1048*/ 	.word	0x00000009
        /*104c*/ 	.word	0x00000000
        /*1050*/ 	.short	0x010a
        /*1052*/ 	.byte	0x3f
	.zero		1


	//   ....[54]....
        /*1054*/ 	.word	0x00010660
        /*1058*/ 	.word	0x00000006
        /*105c*/ 	.word	0x00000000
        /*1060*/ 	.short	0x010a
        /*1062*/ 	.byte	0x3f
	.zero		1


	//   ....[55]....
        /*1064*/ 	.word	0x000106f0
        /*1068*/ 	.word	0x00000009
        /*106c*/ 	.word	0x00000000
        /*1070*/ 	.short	0x010a
        /*1072*/ 	.byte	0x3f
	.zero		1


	//   ....[56]....
        /*1074*/ 	.word	0x00010780
        /*1078*/ 	.word	0x00000006
        /*107c*/ 	.word	0x00000000
        /*1080*/ 	.short	0x010a
        /*1082*/ 	.byte	0x3f
	.zero		1


	//   ....[57]....
        /*1084*/ 	.word	0x00010810
        /*1088*/ 	.word	0x00000009
        /*108c*/ 	.word	0x00000000
        /*1090*/ 	.short	0x010a
        /*1092*/ 	.byte	0x3f
	.zero		1


	//   ....[58]....
        /*1094*/ 	.word	0x000108a0
        /*1098*/ 	.word	0x00000006
        /*109c*/ 	.word	0x00000000
        /*10a0*/ 	.short	0x010a
        /*10a2*/ 	.byte	0x3f
	.zero		1


	//   ....[59]....
        /*10a4*/ 	.word	0x00010930
        /*10a8*/ 	.word	0x00000009
        /*10ac*/ 	.word	0x00000000
        /*10b0*/ 	.short	0x010a
        /*10b2*/ 	.byte	0x3f
	.zero		1


	//   ....[60]....
        /*10b4*/ 	.word	0x000109c0
        /*10b8*/ 	.word	0x00000006
        /*10bc*/ 	.word	0x00000000
        /*10c0*/ 	.short	0x010a
        /*10c2*/ 	.byte	0x3f
	.zero		1


	//   ....[61]....
        /*10c4*/ 	.word	0x00010a50
        /*10c8*/ 	.word	0x00000009
        /*10cc*/ 	.word	0x00000000
        /*10d0*/ 	.short	0x010a
        /*10d2*/ 	.byte	0x3f
	.zero		1


	//   ....[62]....
        /*10d4*/ 	.word	0x00010ae0
        /*10d8*/ 	.word	0x00000006
        /*10dc*/ 	.word	0x00000000
        /*10e0*/ 	.short	0x010a
        /*10e2*/ 	.byte	0x3f
	.zero		1


	//   ....[63]....
        /*10e4*/ 	.word	0x00010b70
        /*10e8*/ 	.word	0x00000003
        /*10ec*/ 	.word	0x00000000
        /*10f0*/ 	.short	0x010a
        /*10f2*/ 	.byte	0x3f
	.zero		1


	//   ....[64]....
        /*10f4*/ 	.word	0x00010be0
        /*10f8*/ 	.word	0x00000003
        /*10fc*/ 	.word	0x00000000
        /*1100*/ 	.short	0x010a
        /*1102*/ 	.byte	0x3f
	.zero		1


	//   ....[65]....
        /*1104*/ 	.word	0x00010c50
        /*1108*/ 	.word	0x00000000
        /*110c*/ 	.word	0x00000000
        /*1110*/ 	.short	0x010a
        /*1112*/ 	.byte	0x3f
	.zero		1


	//   ....[66]....
        /*1114*/ 	.word	0x00010d30
        /*1118*/ 	.word	0x0000000b
        /*111c*/ 	.word	0x00000090
        /*1120*/ 	.short	0x010a
        /*1122*/ 	.byte	0x3f
	.zero		1


	//   ....[67]....
        /*1124*/ 	.word	0x00010e00
        /*1128*/ 	.word	0x00000007
        /*112c*/ 	.word	0x00000000
        /*1130*/ 	.short	0x010a
        /*1132*/ 	.byte	0x3f
	.zero		1


	//   ....[68]....
        /*1134*/ 	.word	0x00010e50
        /*1138*/ 	.word	0x00000009
        /*113c*/ 	.word	0x00000000
        /*1140*/ 	.short	0x010a
        /*1142*/ 	.byte	0x3f
	.zero		1


	//   ....[69]....
        /*1144*/ 	.word	0x00010ea0
        /*1148*/ 	.word	0x00000006
        /*114c*/ 	.word	0x00000000
        /*1150*/ 	.short	0x010a
        /*1152*/ 	.byte	0x3f
	.zero		1


	//   ....[70]....
        /*1154*/ 	.word	0x00010ef0
        /*1158*/ 	.word	0x00000009
        /*115c*/ 	.word	0x00000000
        /*1160*/ 	.short	0x010a
        /*1162*/ 	.byte	0x3f
	.zero		1


	//   ....[71]....
        /*1164*/ 	.word	0x00010f40
        /*1168*/ 	.word	0x00000006
        /*116c*/ 	.word	0x00000000
        /*1170*/ 	.short	0x010a
        /*1172*/ 	.byte	0x3f
	.zero		1


	//   ....[72]....
        /*1174*/ 	.word	0x00010f90
        /*1178*/ 	.word	0x00000009
        /*117c*/ 	.word	0x00000000
        /*1180*/ 	.short	0x010a
        /*1182*/ 	.byte	0x3f
	.zero		1


	//   ....[73]....
        /*1184*/ 	.word	0x00010fe0
        /*1188*/ 	.word	0x00000006
        /*118c*/ 	.word	0x00000000
        /*1190*/ 	.short	0x010a
        /*1192*/ 	.byte	0x3f
	.zero		1


	//   ....[74]....
        /*1194*/ 	.word	0x00011030
        /*1198*/ 	.word	0x00000009
        /*119c*/ 	.word	0x00000000
        /*11a0*/ 	.short	0x010a
        /*11a2*/ 	.byte	0x3f
	.zero		1


	//   ....[75]....
        /*11a4*/ 	.word	0x00011080
        /*11a8*/ 	.word	0x00000006
        /*11ac*/ 	.word	0x00000000
        /*11b0*/ 	.short	0x010a
        /*11b2*/ 	.byte	0x3f
	.zero		1


	//   ....[76]....
        /*11b4*/ 	.word	0x000110d0
        /*11b8*/ 	.word	0x00000009
        /*11bc*/ 	.word	0x00000000
        /*11c0*/ 	.short	0x010a
        /*11c2*/ 	.byte	0x3f
	.zero		1


	//   ....[77]....
        /*11c4*/ 	.word	0x00011120
        /*11c8*/ 	.word	0x00000006
        /*11cc*/ 	.word	0x00000000
        /*11d0*/ 	.short	0x010a
        /*11d2*/ 	.byte	0x3f
	.zero		1


	//   ....[78]....
        /*11d4*/ 	.word	0x00011170
        /*11d8*/ 	.word	0x00000009
        /*11dc*/ 	.word	0x00000000
        /*11e0*/ 	.short	0x010a
        /*11e2*/ 	.byte	0x3f
	.zero		1


	//   ....[79]....
        /*11e4*/ 	.word	0x000111c0
        /*11e8*/ 	.word	0x00000006
        /*11ec*/ 	.word	0x00000000
        /*11f0*/ 	.short	0x010a
        /*11f2*/ 	.byte	0x3f
	.zero		1


	//   ....[80]....
        /*11f4*/ 	.word	0x00011210
        /*11f8*/ 	.word	0x00000009
        /*11fc*/ 	.word	0x00000000
        /*1200*/ 	.short	0x010a
        /*1202*/ 	.byte	0x3f
	.zero		1


	//   ....[81]....
        /*1204*/ 	.word	0x00011260
        /*1208*/ 	.word	0x00000006
        /*120c*/ 	.word	0x00000000
        /*1210*/ 	.short	0x010a
        /*1212*/ 	.byte	0x3f
	.zero		1


	//   ....[82]....
        /*1214*/ 	.word	0x000112b0
        /*1218*/ 	.word	0x00000009
        /*121c*/ 	.word	0x00000000
        /*1220*/ 	.short	0x010a
        /*1222*/ 	.byte	0x3f
	.zero		1


	//   ....[83]....
        /*1224*/ 	.word	0x00011300
        /*1228*/ 	.word	0x00000006
        /*122c*/ 	.word	0x00000000
        /*1230*/ 	.short	0x010a
        /*1232*/ 	.byte	0x3f
	.zero		1


	//----- nvinfo : EIATTR_NUM_MBARRIERS
	.align		4
.L_30:
        /*1234*/ 	.byte	0x03, 0x38
        /*1236*/ 	.short	0x0026


	//----- nvinfo : EIATTR_EXIT_INSTR_OFFSETS
	.align		4
        /*1238*/ 	.byte	0x04, 0x1c
        /*123a*/ 	.short	(.L_32 - .L_31)


	//   ....[0]....
.L_31:
        /*123c*/ 	.word	0x00000bc0


	//   ....[1]....
        /*1240*/ 	.word	0x00001450


	//   ....[2]....
        /*1244*/ 	.word	0x0000ed80


	//   ....[3]....
        /*1248*/ 	.word	0x0000f310


	//   ....[4]....
        /*124c*/ 	.word	0x00010bc0


	//----- nvinfo : EIATTR_MAX_THREADS
	.align		4
.L_32:
        /*1250*/ 	.byte	0x04, 0x05
        /*1252*/ 	.short	(.L_34 - .L_33)
.L_33:
        /*1254*/ 	.word	0x00000180
        /*1258*/ 	.word	0x00000001
        /*125c*/ 	.word	0x00000001


	//----- nvinfo : EIATTR_CRS_STACK_SIZE
	.align		4
.L_34:
        /*1260*/ 	.byte	0x04, 0x1e
        /*1262*/ 	.short	(.L_36 - .L_35)
.L_35:
        /*1264*/ 	.word	0x00000000


	//----- nvinfo : EIATTR_CBANK_PARAM_SIZE
	.align		4
.L_36:
        /*1268*/ 	.byte	0x03, 0x19
        /*126a*/ 	.short	0x0470


	//----- nvinfo : EIATTR_PARAM_CBANK
	.align		4
        /*126c*/ 	.byte	0x04, 0x0a
        /*126e*/ 	.short	(.L_38 - .L_37)
	.align		4
.L_37:
        /*1270*/ 	.word	index@(.nv.constant0._ZN7cutlass13device_kernelINS_4gemm6kernel13GemmUniversalIN4cute5tupleIJiiiiEEENS1_10collective13CollectiveMmaINS1_37MainloopSm90TmaGmmaWarpSpecializedFP8ILi18ENS5_IJNS4_1CILi2EEENSA_ILi1EEESC_EEENS1_35KernelTmaWarpSpecializedCooperativeEEENS5_IJNSA_ILi128EEENSA_ILi256EEENSA_ILi32EEEEEENS_12float_e4m3_tENS5_IJlSC_lEEESK_SL_NS4_8TiledMMAINS4_8MMA_AtomIJNS4_4SM904GMMA31MMA_64x256x32_F32E4M3E4M3_SS_TNILNSP_7ScaleInE1ELSR_1EEEEEENS4_6LayoutISD_NS5_IJSC_NSA_ILi0EEESV_EEEEENS5_IJNS4_10UnderscoreESY_SY_EEEEENS4_13SM90_TMA_LOADENS4_14ComposedLayoutINS4_7SwizzleILi1ELi4ELi3EEENS4_18smem_ptr_flag_bitsILi8EEENSU_INS5_IJNSA_ILi8EEESI_EEENS5_IJSI_SC_EEEEEEEvNS4_8identityENS4_23SM90_TMA_LOAD_MULTICASTES1B_vS1C_EENS_8epilogue10collective6detail29Sm90TmaWarpSpecializedAdapterINS1G_15DefaultEpilogueISK_SL_SL_NS1F_6thread17LinearCombinationISK_Li1EffLNS1K_9ScaleType4KindE0ELNS_15FloatRoundStyleE2ESK_EENS1_15EpilogueDefaultEEEEEvvEEEEvNT_6ParamsE)
        /*1274*/ 	.short	0x0210
        /*1276*/ 	.short	0x0470


	//----- nvinfo : EIATTR_SW_WAR
	.align		4
.L_38:
        /*1278*/ 	.byte	0x04, 0x36
        /*127a*/ 	.short	(.L_40 - .L_39)
.L_39:
        /*127c*/ 	.word	0x00000008
.L_40:


//--------------------- .nv.callgraph             --------------------------
	.section	.nv.callgraph,"",@"SHT_CUDA_CALLGRAPH"
	.align	4
	.sectionentsize	8
	.align		4
        /*0000*/ 	.word	0x00000000
	.align		4
        /*0004*/ 	.word	0xffffffff
	.align		4
        /*0008*/ 	.word	0x00000000
	.align		4
        /*000c*/ 	.word	0xfffffffe
	.align		4
        /*0010*/ 	.word	0x00000000
	.align		4
        /*0014*/ 	.word	0xfffffffd
	.align		4
        /*0018*/ 	.word	0x00000000
	.align		4
        /*001c*/ 	.word	0xfffffffc


//--------------------- .nv.constant4             --------------------------
	.section	.nv.constant4,"a",@progbits
	.align	8
	.align		8
.nv.constant4:
        /*0000*/ 	.dword	_ZN40_INTERNAL_64ea113d_4_k_cu_09321e02_177734cuda3std3__45__cpo5beginE
	.align		8
        /*0008*/ 	.dword	_ZN40_INTERNAL_64ea113d_4_k_cu_09321e02_177734cuda3std3__45__cpo3endE
	.align		8
        /*0010*/ 	.dword	_ZN40_INTERNAL_64ea113d_4_k_cu_09321e02_177734cuda3std3__45__cpo6cbeginE
	.align		8
        /*0018*/ 	.dword	_ZN40_INTERNAL_64ea113d_4_k_cu_09321e02_177734cuda3std3__45__cpo4cendE
	.align		8
        /*0020*/ 	.dword	_ZN40_INTERNAL_64ea113d_4_k_cu_09321e02_177734cuda3std3__442_GLOBAL__N__64ea113d_4_k_cu_09321e02_177736ignoreE
	.align		8
        /*0028*/ 	.dword	_ZN40_INTERNAL_64ea113d_4_k_cu_09321e02_177734cuda3std3__419piecewise_constructE
	.align		8
        /*0030*/ 	.dword	_ZN40_INTERNAL_64ea113d_4_k_cu_09321e02_177734cuda3std3__48in_placeE
	.align		8
        /*0038*/ 	.dword	_ZN40_INTERNAL_64ea113d_4_k_cu_09321e02_177734cuda3std6ranges3__45__cpo4swapE
	.align		8
        /*0040*/ 	.dword	_ZN40_INTERNAL_64ea113d_4_k_cu_09321e02_177734cuda3std6ranges3__45__cpo9iter_moveE
	.align		8
        /*0048*/ 	.dword	_ZN40_INTERNAL_64ea113d_4_k_cu_09321e02_177734cute7productE
	.align		8
        /*0050*/ 	.dword	_ZN40_INTERNAL_64ea113d_4_k_cu_09321e02_177734cute1_E


//--------------------- .text._ZN7cutlass13device_kernelINS_4gemm6kernel13GemmUniversalIN4cute5tupleIJiiiiEEENS1_10collective13CollectiveMmaINS1_37MainloopSm90TmaGmmaWarpSpecializedFP8ILi18ENS5_IJNS4_1CILi2EEENSA_ILi1EEESC_EEENS1_35KernelTmaWarpSpecializedCooperativeEEENS5_IJNSA_ILi128EEENSA_ILi256EEENSA_ILi32EEEEEENS_12float_e4m3_tENS5_IJlSC_lEEESK_SL_NS4_8TiledMMAINS4_8MMA_AtomIJNS4_4SM904GMMA31MMA_64x256x32_F32E4M3E4M3_SS_TNILNSP_7ScaleInE1ELSR_1EEEEEENS4_6LayoutISD_NS5_IJSC_NSA_ILi0EEESV_EEEEENS5_IJNS4_10UnderscoreESY_SY_EEEEENS4_13SM90_TMA_LOADENS4_14ComposedLayoutINS4_7SwizzleILi1ELi4ELi3EEENS4_18smem_ptr_flag_bitsILi8EEENSU_INS5_IJNSA_ILi8EEESI_EEENS5_IJSI_SC_EEEEEEEvNS4_8identityENS4_23SM90_TMA_LOAD_MULTICASTES1B_vS1C_EENS_8epilogue10collective6detail29Sm90TmaWarpSpecializedAdapterINS1G_15DefaultEpilogueISK_SL_SL_NS1F_6thread17LinearCombinationISK_Li1EffLNS1K_9ScaleType4KindE0ELNS_15FloatRoundStyleE2ESK_EENS1_15EpilogueDefaultEEEEEvvEEEEvNT_6ParamsE --------------------------
	.section	.text._ZN7cutlass13device_kernelINS_4gemm6kernel13GemmUniversalIN4cute5tupleIJiiiiEEENS1_10collective13CollectiveMmaINS1_37MainloopSm90TmaGmmaWarpSpecializedFP8ILi18ENS5_IJNS4_1CILi2EEENSA_ILi1EEESC_EEENS1_35KernelTmaWarpSpecializedCooperativeEEENS5_IJNSA_ILi128EEENSA_ILi256EEENSA_ILi32EEEEEENS_12float_e4m3_tENS5_IJlSC_lEEESK_SL_NS4_8TiledMMAINS4_8MMA_AtomIJNS4_4SM904GMMA31MMA_64x256x32_F32E4M3E4M3_SS_TNILNSP_7ScaleInE1ELSR_1EEEEEENS4_6LayoutISD_NS5_IJSC_NSA_ILi0EEESV_EEEEENS5_IJNS4_10UnderscoreESY_SY_EEEEENS4_13SM90_TMA_LOADENS4_14ComposedLayoutINS4_7SwizzleILi1ELi4ELi3EEENS4_18smem_ptr_flag_bitsILi8EEENSU_INS5_IJNSA_ILi8EEESI_EEENS5_IJSI_SC_EEEEEEEvNS4_8identityENS4_23SM90_TMA_LOAD_MULTICASTES1B_vS1C_EENS_8epilogue10collective6detail29Sm90TmaWarpSpecializedAdapterINS1G_15DefaultEpilogueISK_SL_SL_NS1F_6thread17LinearCombinationISK_Li1EffLNS1K_9ScaleType4KindE0ELNS_15FloatRoundStyleE2ESK_EENS1_15EpilogueDefaultEEEEEvvEEEEvNT_6ParamsE,"ax",@progbits
	.align	128
.text._ZN7cutlass13device_kernelINS_4gemm6kernel13GemmUniversalIN4cute5tupleIJiiiiEEENS1_10collective13CollectiveMmaINS1_37MainloopSm90TmaGmmaWarpSpecializedFP8ILi18ENS5_IJNS4_1CILi2EEENSA_ILi1EEESC_EEENS1_35KernelTmaWarpSpecializedCooperativeEEENS5_IJNSA_ILi128EEENSA_ILi256EEENSA_ILi32EEEEEENS_12float_e4m3_tENS5_IJlSC_lEEESK_SL_NS4_8TiledMMAINS4_8MMA_AtomIJNS4_4SM904GMMA31MMA_64x256x32_F32E4M3E4M3_SS_TNILNSP_7ScaleInE1ELSR_1EEEEEENS4_6LayoutISD_NS5_IJSC_NSA_ILi0EEESV_EEEEENS5_IJNS4_10UnderscoreESY_SY_EEEEENS4_13SM90_TMA_LOADENS4_14ComposedLayoutINS4_7SwizzleILi1ELi4ELi3EEENS4_18smem_ptr_flag_bitsILi8EEENSU_INS5_IJNSA_ILi8EEESI_EEENS5_IJSI_SC_EEEEEEEvNS4_8identityENS4_23SM90_TMA_LOAD_MULTICASTES1B_vS1C_EENS_8epilogue10collective6detail29Sm90TmaWarpSpecializedAdapterINS1G_15DefaultEpilogueISK_SL_SL_NS1F_6thread17LinearCombinationISK_Li1EffLNS1K_9ScaleType4KindE0ELNS_15FloatRoundStyleE2ESK_EENS1_15EpilogueDefaultEEEEEvvEEEEvNT_6ParamsE:
        .type           _ZN7cutlass13device_kernelINS_4gemm6kernel13GemmUniversalIN4cute5tupleIJiiiiEEENS1_10collective13CollectiveMmaINS1_37MainloopSm90TmaGmmaWarpSpecializedFP8ILi18ENS5_IJNS4_1CILi2EEENSA_ILi1EEESC_EEENS1_35KernelTmaWarpSpecializedCooperativeEEENS5_IJNSA_ILi128EEENSA_ILi256EEENSA_ILi32EEEEEENS_12float_e4m3_tENS5_IJlSC_lEEESK_SL_NS4_8TiledMMAINS4_8MMA_AtomIJNS4_4SM904GMMA31MMA_64x256x32_F32E4M3E4M3_SS_TNILNSP_7ScaleInE1ELSR_1EEEEEENS4_6LayoutISD_NS5_IJSC_NSA_ILi0EEESV_EEEEENS5_IJNS4_10UnderscoreESY_SY_EEEEENS4_13SM90_TMA_LOADENS4_14ComposedLayoutINS4_7SwizzleILi1ELi4ELi3EEENS4_18smem_ptr_flag_bitsILi8EEENSU_INS5_IJNSA_ILi8EEESI_EEENS5_IJSI_SC_EEEEEEEvNS4_8identityENS4_23SM90_TMA_LOAD_MULTICASTES1B_vS1C_EENS_8epilogue10collective6detail29Sm90TmaWarpSpecializedAdapterINS1G_15DefaultEpilogueISK_SL_SL_NS1F_6thread17LinearCombinationISK_Li1EffLNS1K_9ScaleType4KindE0ELNS_15FloatRoundStyleE2ESK_EENS1_15EpilogueDefaultEEEEEvvEEEEvNT_6ParamsE,@function
        .size           _ZN7cutlass13device_kernelINS_4gemm6kernel13GemmUniversalIN4cute5tupleIJiiiiEEENS1_10collective13CollectiveMmaINS1_37MainloopSm90TmaGmmaWarpSpecializedFP8ILi18ENS5_IJNS4_1CILi2EEENSA_ILi1EEESC_EEENS1_35KernelTmaWarpSpecializedCooperativeEEENS5_IJNSA_ILi128EEENSA_ILi256EEENSA_ILi32EEEEEENS_12float_e4m3_tENS5_IJlSC_lEEESK_SL_NS4_8TiledMMAINS4_8MMA_AtomIJNS4_4SM904GMMA31MMA_64x256x32_F32E4M3E4M3_SS_TNILNSP_7ScaleInE1ELSR_1EEEEEENS4_6LayoutISD_NS5_IJSC_NSA_ILi0EEESV_EEEEENS5_IJNS4_10UnderscoreESY_SY_EEEEENS4_13SM90_TMA_LOADENS4_14ComposedLayoutINS4_7SwizzleILi1ELi4ELi3EEENS4_18smem_ptr_flag_bitsILi8EEENSU_INS5_IJNSA_ILi8EEESI_EEENS5_IJSI_SC_EEEEEEEvNS4_8identityENS4_23SM90_TMA_LOAD_MULTICASTES1B_vS1C_EENS_8epilogue10collective6detail29Sm90TmaWarpSpecializedAdapterINS1G_15DefaultEpilogueISK_SL_SL_NS1F_6thread17LinearCombinationISK_Li1EffLNS1K_9ScaleType4KindE0ELNS_15FloatRoundStyleE2ESK_EENS1_15EpilogueDefaultEEEEEvvEEEEvNT_6ParamsE,(.L_x_363 - _ZN7cutlass13device_kernelINS_4gemm6kernel13GemmUniversalIN4cute5tupleIJiiiiEEENS1_10collective13CollectiveMmaINS1_37MainloopSm90TmaGmmaWarpSpecializedFP8ILi18ENS5_IJNS4_1CILi2EEENSA_ILi1EEESC_EEENS1_35KernelTmaWarpSpecializedCooperativeEEENS5_IJNSA_ILi128EEENSA_ILi256EEENSA_ILi32EEEEEENS_12float_e4m3_tENS5_IJlSC_lEEESK_SL_NS4_8TiledMMAINS4_8MMA_AtomIJNS4_4SM904GMMA31MMA_64x256x32_F32E4M3E4M3_SS_TNILNSP_7ScaleInE1ELSR_1EEEEEENS4_6LayoutISD_NS5_IJSC_NSA_ILi0EEESV_EEEEENS5_IJNS4_10UnderscoreESY_SY_EEEEENS4_13SM90_TMA_LOADENS4_14ComposedLayoutINS4_7SwizzleILi1ELi4ELi3EEENS4_18smem_ptr_flag_bitsILi8EEENSU_INS5_IJNSA_ILi8EEESI_EEENS5_IJSI_SC_EEEEEEEvNS4_8identityENS4_23SM90_TMA_LOAD_MULTICASTES1B_vS1C_EENS_8epilogue10collective6detail29Sm90TmaWarpSpecializedAdapterINS1G_15DefaultEpilogueISK_SL_SL_NS1F_6thread17LinearCombinationISK_Li1EffLNS1K_9ScaleType4KindE0ELNS_15FloatRoundStyleE2ESK_EENS1_15EpilogueDefaultEEEEEvvEEEEvNT_6ParamsE)
        .other          _ZN7cutlass13device_kernelINS_4gemm6kernel13GemmUniversalIN4cute5tupleIJiiiiEEENS1_10collective13CollectiveMmaINS1_37MainloopSm90TmaGmmaWarpSpecializedFP8ILi18ENS5_IJNS4_1CILi2EEENSA_ILi1EEESC_EEENS1_35KernelTmaWarpSpecializedCooperativeEEENS5_IJNSA_ILi128EEENSA_ILi256EEENSA_ILi32EEEEEENS_12float_e4m3_tENS5_IJlSC_lEEESK_SL_NS4_8TiledMMAINS4_8MMA_AtomIJNS4_4SM904GMMA31MMA_64x256x32_F32E4M3E4M3_SS_TNILNSP_7ScaleInE1ELSR_1EEEEEENS4_6LayoutISD_NS5_IJSC_NSA_ILi0EEESV_EEEEENS5_IJNS4_10UnderscoreESY_SY_EEEEENS4_13SM90_TMA_LOADENS4_14ComposedLayoutINS4_7SwizzleILi1ELi4ELi3EEENS4_18smem_ptr_flag_bitsILi8EEENSU_INS5_IJNSA_ILi8EEESI_EEENS5_IJSI_SC_EEEEEEEvNS4_8identityENS4_23SM90_TMA_LOAD_MULTICASTES1B_vS1C_EENS_8epilogue10collective6detail29Sm90TmaWarpSpecializedAdapterINS1G_15DefaultEpilogueISK_SL_SL_NS1F_6thread17LinearCombinationISK_Li1EffLNS1K_9ScaleType4KindE0ELNS_15FloatRoundStyleE2ESK_EENS1_15EpilogueDefaultEEEEEvvEEEEvNT_6ParamsE,@"STO_CUDA_ENTRY STV_DEFAULT"
_ZN7cutlass13device_kernelINS_4gemm6kernel13GemmUniversalIN4cute5tupleIJiiiiEEENS1_10collective13CollectiveMmaINS1_37MainloopSm90TmaGmmaWarpSpecializedFP8ILi18ENS5_IJNS4_1CILi2EEENSA_ILi1EEESC_EEENS1_35KernelTmaWarpSpecializedCooperativeEEENS5_IJNSA_ILi128EEENSA_ILi256EEENSA_ILi32EEEEEENS_12float_e4m3_tENS5_IJlSC_lEEESK_SL_NS4_8TiledMMAINS4_8MMA_AtomIJNS4_4SM904GMMA31MMA_64x256x32_F32E4M3E4M3_SS_TNILNSP_7ScaleInE1ELSR_1EEEEEENS4_6LayoutISD_NS5_IJSC_NSA_ILi0EEESV_EEEEENS5_IJNS4_10UnderscoreESY_SY_EEEEENS4_13SM90_TMA_LOADENS4_14ComposedLayoutINS4_7SwizzleILi1ELi4ELi3EEENS4_18smem_ptr_flag_bitsILi8EEENSU_INS5_IJNSA_ILi8EEESI_EEENS5_IJSI_SC_EEEEEEEvNS4_8identityENS4_23SM90_TMA_LOAD_MULTICASTES1B_vS1C_EENS_8epilogue10collective6detail29Sm90TmaWarpSpecializedAdapterINS1G_15DefaultEpilogueISK_SL_SL_NS1F_6thread17LinearCombinationISK_Li1EffLNS1K_9ScaleType4KindE0ELNS_15FloatRoundStyleE2ESK_EENS1_15EpilogueDefaultEEEEEvvEEEEvNT_6ParamsE:
[----:B------:R-:W0:Y:S02]  /*0000*/  LDC R1, c[0x0][0x28] ;  /* 0x00000a00ff017b82 */ /* 0x000e240000000800 */
[----:B0-----:R-:W-:Y:S01]  /*0010*/  VIADD R1, R1, 0xfffffef8 ;  /* 0xfffffef801017836 */ /* 0x001fe20000000000 */
[----:B------:R-:W0:Y:S01]  /*0020*/  S2R R4, SR_TID.X ;  /* 0x0000000000047919 */ /* 0x000e220000002100 */
[----:B------:R-:W-:Y:S01]  /*0030*/  ELECT P0, URZ, PT ;  /* 0x00000000003f782f */ /* 0x000fe20003800000 */
[----:B------:R-:W-:Y:S01]  /*0040*/  BSSY B0, `(.L_x_0) ;  /* 0x0000015000007945 */ /* 0x000fe20003800000 */
[--C-:B0-----:R-:W-:Y:S02]  /*0050*/  SHF.R.U32.HI R0, RZ, 0x5, R4.reuse ;  /* 0x00000005ff007819 */ /* 0x101fe40000011604 */
[----:B------:R-:W-:-:S03]  /*0060*/  SHF.R.U32.HI R2, RZ, 0x7, R4 ;  /* 0x00000007ff027819 */ /* 0x000fc60000011604 */
[----:B------:R-:W0:Y:S04]  /*0070*/  SHFL.IDX PT, R3, R0, RZ, 0x1f ;  /* 0x00001fff00037589 */ /* 0x000e2800000e0000 */
[----:B------:R-:W1:Y:S01]  /*0080*/  SHFL.IDX PT, R2, R2, RZ, 0x1f ;  /* 0x00001fff02027589 */ /* 0x000e6200000e0000 */
[----:B0-----:R-:W-:Y:S02]  /*0090*/  R2UR UR4, R3 ;  /* 0x00000000030472ca */ /* 0x001fe400000e0000 */
[----:B-1----:R-:W-:-:S11]  /*00a0*/  R2UR UR6, R2 ;  /* 0x00000000020672ca */ /* 0x002fd600000e0000 */
[----:B------:R-:W-:Y:S02]  /*00b0*/  USHF.R.S32.HI UR5, URZ, 0x1f, UR4 ;  /* 0x0000001f3f057899 */ /* 0x000fe40008011404 */
[----:B------:R-:W-:Y:S02]  /*00c0*/  ISETP.NE.OR P0, PT, RZ, UR4, !P0 ;  /* 0x00000004ff007c0c */ /* 0x000fe4000c705670 */
[----:B------:R-:W-:-:S04]  /*00d0*/  ULEA.HI UR5, UR5, UR4, URZ, 0x2 ;  /* 0x0000000405057291 */ /* 0x000fc8000f8f103f */
[----:B------:R-:W-:-:S04]  /*00e0*/  ULOP3.LUT UR5, UR5, 0xfffffffc, URZ, 0xc0, !UPT ;  /* 0xfffffffc05057892 */ /* 0x000fc8000f8ec03f */
[----:B------:R-:W-:-:S03]  /*00f0*/  UIADD3 UR8, UR4, -UR5, URZ ;  /* 0x8000000504087290 */ /* 0x000fc6000fffe03f */
[----:B------:R-:W-:Y:S09]  /*0100*/  @P0 BRA `(.L_x_1) ;  /* 0x0000000000200947 */ /* 0x000ff20003800000 */
[----:B------:R-:W-:Y:S02]  /*0110*/  ULDC.64 UR4, c[0x0][0x198] ;  /* 0x0000660000047ab9 */ /* 0x000fe40000000a00 */
[----:B------:R-:W-:Y:S02]  /*0120*/  UIADD3 UR10, UP0, UR4, 0xf0, URZ ;  /* 0x000000f0040a7890 */ /* 0x000fe4000ff1e03f */
[----:B------:R-:W-:Y:S02]  /*0130*/  UIADD3 UR4, UP1, UR4, 0x1f0, URZ ;  /* 0x000001f004047890 */ /* 0x000fe4000ff3e03f */
[----:B------:R-:W-:Y:S02]  /*0140*/  UIADD3.X UR11, URZ, UR5, URZ, UP0, !UPT ;  /* 0x000000053f0b7290 */ /* 0x000fe400087fe43f */
[----:B------:R-:W-:-:S07]  /*0150*/  UIADD3.X UR5, URZ, UR5, URZ, UP1, !UPT ;  /* 0x000000053f057290 */ /* 0x000fce0008ffe43f */
[----:B------:R0:W-:Y:S02]  /*0160*/  UTMACCTL.PF [UR10] ;  /* 0x000000000a0079b9 */ /* 0x0001e40008040000 */
[----:B------:R0:W-:Y:S02]  /*0170*/  UTMACCTL.PF [UR4] ;  /* 0x00000000040079b9 */ /* 0x0001e40008040000 */
[----:B0-----:R-:W-:Y:S01]  /*0180*/  NOP ;  /* 0x0000000000007918 */ /* 0x001fe20000000000 */
.L_x_1:
[----:B------:R-:W-:Y:S05]  /*0190*/  BSYNC B0 ;  /* 0x0000000000007941 */ /* 0x000fea0003800000 */
.L_x_0:
[----:B------:R-:W0:Y:S01]  /*01a0*/  SHFL.IDX PT, R3, R0, RZ, 0x1f ;  /* 0x00001fff00037589 */ /* 0x000e2200000e0000 */
[----:B------:R-:W-:Y:S01]  /*01b0*/  UISETP.NE.AND UP0, UPT, UR8, 0x3, UPT ;  /* 0x000000030800788c */ /* 0x000fe2000bf05270 */
[----:B------:R-:W-:Y:S01]  /*01c0*/  ISETP.NE.AND P1, PT, RZ, UR6, PT ;  /* 0x00000006ff007c0c */ /* 0x000fe2000bf25270 */
[----:B------:R-:W-:Y:S02]  /*01d0*/  UIADD3 UR10, UR6, -0x1, URZ ;  /* 0xffffffff060a7890 */ /* 0x000fe4000fffe03f */
[----:B------:R-:W-:Y:S02]  /*01e0*/  UISETP.EQ.OR UP0, UPT, UR8, URZ, !UP0 ;  /* 0x0000003f0800728c */ /* 0x000fe4000c702670 */
[----:B------:R-:W-:Y:S02]  /*01f0*/  UISETP.GE.U32.AND UP1, UPT, UR10, 0x2, UPT ;  /* 0x000000020a00788c */ /* 0x000fe4000bf26070 */
[----:B------:R-:W-:-:S04]  /*0200*/  UISETP.EQ.AND UP0, UPT, UR6, URZ, UP0 ;  /* 0x0000003f0600728c */ /* 0x000fc80008702270 */
[----:B------:R-:W-:-:S04]  /*0210*/  USEL UR13, URZ, 0x1, !UP0 ;  /* 0x000000013f0d7887 */ /* 0x000fc8000c000000 */
[----:B------:R-:W-:Y:S01]  /*0220*/  USEL UR13, UR13, 0x2, UP1 ;  /* 0x000000020d0d7887 */ /* 0x000fe20008800000 */
[----:B0-----:R-:W-:-:S13]  /*0230*/  ISETP.NE.AND P0, PT, R3, RZ, PT ;  /* 0x000000ff0300720c */ /* 0x001fda0003f05270 */
[----:B------:R-:W-:Y:S05]  /*0240*/  @P0 BRA `(.L_x_2) ;  /* 0x0000000000d40947 */ /* 0x000fea0003800000 */
[----:B------:R-:W-:Y:S01]  /*0250*/  ELECT P0, URZ, PT ;  /* 0x00000000003f782f */ /* 0x000fe20003800000 */
[----:B------:R-:W-:-:S12]  /*0260*/  BSSY B0, `(.L_x_2) ;  /* 0x0000033000007945 */ /* 0x000fd80003800000 */
[----:B------:R-:W-:Y:S05]  /*0270*/  @!P0 BRA `(.L_x_3) ;  /* 0x0000000000c48947 */ /* 0x000fea0003800000 */
[----:B------:R-:W0:Y:S01]  /*0280*/  S2UR UR9, SR_CgaCtaId ;  /* 0x00000000000979c3 */ /* 0x000e220000008800 */
[----:B------:R-:W-:Y:S01]  /*0290*/  UMOV UR4, 0x400 ;  /* 0x0000040000047882 */ /* 0x000fe20000000000 */
[----:B------:R-:W-:Y:S01]  /*02a0*/  UMOV UR5, 0x1 ;  /* 0x0000000100057882 */ /* 0x000fe20000000000 */
[----:B------:R-:W-:Y:S02]  /*02b0*/  UMOV UR6, 0x4 ;  /* 0x0000000400067882 */ /* 0x000fe40000000000 */
[----:B------:R-:W-:-:S04]  /*02c0*/  UIADD3 UR6, -UR6, 0x100000, URZ ;  /* 0x0010000006067890 */ /* 0x000fc8000fffe13f */
[----:B------:R-:W-:Y:S02]  /*02d0*/  USHF.L.U32 UR7, UR6, 0xb, URZ ;  /* 0x0000000b06077899 */ /* 0x000fe4000800063f */
[----:B------:R-:W-:Y:S02]  /*02e0*/  USHF.L.U32 UR6, UR6, 0x1, URZ ;  /* 0x0000000106067899 */ /* 0x000fe4000800063f */
[----:B0-----:R-:W-:Y:S02]  /*02f0*/  ULEA UR9, UR9, UR4, 0x18 ;  /* 0x0000000409097291 */ /* 0x001fe4000f8ec03f */
[----:B------:R-:W-:-:S04]  /*0300*/  UIADD3 UR4, -UR5, 0x100000, URZ ;  /* 0x0010000005047890 */ /* 0x000fc8000fffe13f */
[----:B------:R-:W-:Y:S02]  /*0310*/  USHF.L.U32 UR5, UR4, 0xb, URZ ;  /* 0x0000000b04057899 */ /* 0x000fe4000800063f */
[----:B------:R-:W-:Y:S01]  /*0320*/  USHF.L.U32 UR4, UR4, 0x1, URZ ;  /* 0x0000000104047899 */ /* 0x000fe2000800063f */
[----:B------:R-:W0:Y:S11]  /*0330*/  FENCE.VIEW.ASYNC.S ;  /* 0x00000000000073c6 */ /* 0x000e360000000000 */
[----:B0-----:R0:W1:Y:S01]  /*0340*/  SYNCS.EXCH.64 URZ, [UR9], UR4 ;  /* 0x00000004093f75b2 */ /* 0x0010620008000100 */
[----:B------:R0:W2:Y:S01]  /*0350*/  SYNCS.EXCH.64 URZ, [UR9+0x90], UR6 ;  /* 0x00009006093f75b2 */ /* 0x0000a20008000100 */
[----:B------:R0:W3:Y:S01]  /*0360*/  SYNCS.EXCH.64 URZ, [UR9+0x8], UR4 ;  /* 0x00000804093f75b2 */ /* 0x0000e20008000100 */
[----:B------:R0:W4:Y:S01]  /*0370*/  SYNCS.EXCH.64 URZ, [UR9+0x98], UR6 ;  /* 0x00009806093f75b2 */ /* 0x0001220008000100 */
[----:B------:R0:W0:Y:S01]  /*0380*/  SYNCS.EXCH.64 URZ, [UR9+0x10], UR4 ;  /* 0x00001004093f75b2 */ /* 0x0000220008000100 */
        /* <DEDUP_REMOVED lines=31> */
[----:B-1234-:R-:W-:Y:S01]  /*0580*/  NOP ;  /* 0x0000000000007918 */ /* 0x01efe20000000000 */
.L_x_3:
[----:B0-----:R-:W-:Y:S05]  /*0590*/  BSYNC B0 ;  /* 0x0000000000007941 */ /* 0x001fea0003800000 */
.L_x_2:
[----:B------:R-:W-:Y:S01]  /*05a0*/  SHF.R.S32.HI R2, RZ, 0x1f, R4 ;  /* 0x0000001fff027819 */ /* 0x000fe20000011404 */
[----:B------:R-:W0:Y:S01]  /*05b0*/  SHFL.IDX PT, R0, R0, RZ, 0x1f ;  /* 0x00001fff00007589 */ /* 0x000e2200000e0000 */
[----:B------:R-:W1:Y:S01]  /*05c0*/  S2UR UR9, SR_CTAID.X ;  /* 0x00000000000979c3 */ /* 0x000e620000002500 */
[----:B------:R-:W-:Y:S02]  /*05d0*/  ELECT P0, URZ, PT ;  /* 0x00000000003f782f */ /* 0x000fe40003800000 */
[----:B------:R-:W-:Y:S01]  /*05e0*/  LEA.HI R2, R2, R4, RZ, 0x7 ;  /* 0x0000000402027211 */ /* 0x000fe200078f38ff */
[----:B------:R-:W-:Y:S01]  /*05f0*/  ULDC UR4, c[0x0][0x150] ;  /* 0x0000540000047ab9 */ /* 0x000fe20000000800 */
[----:B------:R-:W-:Y:S01]  /*0600*/  SHF.R.S32.HI R6, RZ, 0x1f, R3 ;  /* 0x0000001fff067819 */ /* 0x000fe20000011403 */
[----:B------:R-:W-:Y:S01]  /*0610*/  NOP ;  /* 0x0000000000007918 */ /* 0x000fe20000000000 */
[----:B------:R-:W-:Y:S01]  /*0620*/  LOP3.LUT R2, R2, 0xffffff80, RZ, 0xc0, !PT ;  /* 0xffffff8002027812 */ /* 0x000fe200078ec0ff */
[----:B------:R-:W-:Y:S01]  /*0630*/  NOP ;  /* 0x0000000000007918 */ /* 0x000fe20000000000 */
[----:B------:R-:W-:Y:S01]  /*0640*/  LEA.HI R6, R6, R3, RZ, 0x2 ;  /* 0x0000000306067211 */ /* 0x000fe200078f10ff */
[----:B------:R-:W2:Y:S02]  /*0650*/  LDC R8, c[0x0][0x144] ;  /* 0x00005100ff087b82 */ /* 0x000ea40000000800 */
[----:B------:R-:W-:Y:S01]  /*0660*/  IMAD.IADD R4, R4, 0x1, -R2 ;  /* 0x0000000104047824 */ /* 0x000fe200078e0a02 */
[----:B------:R-:W-:Y:S01]  /*0670*/  LOP3.LUT R6, R6, 0x3ffffffc, RZ, 0xc0, !PT ;  /* 0x3ffffffc06067812 */ /* 0x000fe200078ec0ff */
[----:B------:R-:W3:Y:S03]  /*0680*/  S2R R2, SR_CTAID.Y ;  /* 0x0000000000027919 */ /* 0x000ee60000002600 */
[----:B------:R-:W-:Y:S01]  /*0690*/  SHF.R.S32.HI R5, RZ, 0x1f, R4 ;  /* 0x0000001fff057819 */ /* 0x000fe20000011404 */
[----:B------:R-:W-:Y:S01]  /*06a0*/  IMAD.IADD R6, R3, 0x1, -R6 ;  /* 0x0000000103067824 */ /* 0x000fe200078e0a06 */
[----:B------:R-:W4:Y:S02]  /*06b0*/  LDC R11, c[0x0][0x148] ;  /* 0x00005200ff0b7b82 */ /* 0x000f240000000800 */
[----:B------:R-:W-:-:S02]  /*06c0*/  LEA.HI R5, R5, R4, RZ, 0x3 ;  /* 0x0000000405057211 */ /* 0x000fc400078f18ff */
[----:B0-----:R-:W-:Y:S02]  /*06d0*/  ISETP.NE.OR P0, PT, R0, RZ, !P0 ;  /* 0x000000ff0000720c */ /* 0x001fe40004705670 */
[--C-:B------:R-:W-:Y:S02]  /*06e0*/  SHF.R.S32.HI R0, RZ, 0x3, R5.reuse ;  /* 0x00000003ff007819 */ /* 0x100fe40000011405 */
[----:B------:R-:W-:Y:S02]  /*06f0*/  SHF.R.S32.HI R5, RZ, 0x1f, R5 ;  /* 0x0000001fff057819 */ /* 0x000fe40000011405 */
[----:B-1----:R-:W-:Y:S02]  /*0700*/  I2FP.F32.U32 R7, UR9 ;  /* 0x0000000900077c45 */ /* 0x002fe40008201000 */
[----:B------:R-:W-:-:S03]  /*0710*/  LEA.HI R5, R5, R0, RZ, 0x2 ;  /* 0x0000000005057211 */ /* 0x000fc600078f10ff */
[----:B------:R-:W-:Y:S01]  /*0720*/  FMUL R7, R7, UR4 ;  /* 0x0000000407077c20 */ /* 0x000fe20008400000 */
[----:B------:R-:W-:Y:S01]  /*0730*/  LOP3.LUT R5, R5, 0xfffffffc, RZ, 0xc0, !PT ;  /* 0xfffffffc05057812 */ /* 0x000fe200078ec0ff */
[----:B------:R-:W-:Y:S01]  /*0740*/  VOTEU.ALL UP0, P0 ;  /* 0x00000000003f7886 */ /* 0x000fe20000000000 */
[----:B------:R-:W-:Y:S01]  /*0750*/  ULDC UR4, c[0x0][0x154] ;  /* 0x0000550000047ab9 */ /* 0x000fe20000000800 */
[----:B------:R-:W-:Y:S02]  /*0760*/  VOTEU.ALL UP1, P0 ;  /* 0x00000000003f7886 */ /* 0x000fe40000020000 */
[----:B------:R-:W0:Y:S01]  /*0770*/  F2I.U32.TRUNC.NTZ R7, R7 ;  /* 0x0000000700077305 */ /* 0x000e22000020f000 */
[----:B------:R-:W-:Y:S01]  /*0780*/  IMAD.IADD R5, R0, 0x1, -R5 ;  /* 0x0000000100057824 */ /* 0x000fe200078e0a05 */
[----:B------:R-:W1:Y:S01]  /*0790*/  @!UP0 S2UR UR7, SR_CgaCtaId ;  /* 0x00000000000789c3 */ /* 0x000e620000008800 */
[----:B------:R-:W-:Y:S02]  /*07a0*/  @!UP0 UMOV UR6, 0x400 ;  /* 0x0000040000068882 */ /* 0x000fe40000000000 */
[----:B------:R-:W-:Y:S01]  /*07b0*/  IMAD R5, R6, 0x4, R5 ;  /* 0x0000000406057824 */ /* 0x000fe200078e0205 */
[----:B---3--:R-:W-:-:S04]  /*07c0*/  I2FP.F32.U32 R9, R2 ;  /* 0x0000000200097245 */ /* 0x008fc80000201000 */
[----:B------:R-:W-:Y:S01]  /*07d0*/  LEA.HI R0, R5, R5, RZ, 0x1 ;  /* 0x0000000505007211 */ /* 0x000fe200078f08ff */
[----:B------:R-:W-:Y:S01]  /*07e0*/  FMUL R9, R9, UR4 ;  /* 0x0000000409097c20 */ /* 0x000fe20008400000 */
[----:B------:R-:W-:Y:S02]  /*07f0*/  UMOV UR4, 0x20 ;  /* 0x0000002000047882 */ /* 0x000fe40000000000 */
[----:B------:R-:W-:Y:S01]  /*0800*/  LOP3.LUT R6, R0, 0xfffffffe, RZ, 0xc0, !PT ;  /* 0xfffffffe00067812 */ /* 0x000fe200078ec0ff */
[----:B0-----:R-:W-:Y:S01]  /*0810*/  IMAD.MOV R13, RZ, RZ, -R7 ;  /* 0x000000ffff0d7224 */ /* 0x001fe200078e0a07 */
[----:B------:R-:W-:-:S04]  /*0820*/  @!UP0 UIADD3 UR4, -UR4, 0x100000, URZ ;  /* 0x0010000004048890 */ /* 0x000fc8000fffe13f */
[----:B------:R-:W-:Y:S02]  /*0830*/  @!UP0 USHF.L.U32 UR5, UR4, 0xb, URZ ;  /* 0x0000000b04058899 */ /* 0x000fe4000800063f */
[----:B------:R-:W-:Y:S01]  /*0840*/  @!UP0 USHF.L.U32 UR4, UR4, 0x1, URZ ;  /* 0x0000000104048899 */ /* 0x000fe2000800063f */
[----:B------:R-:W0:Y:S01]  /*0850*/  F2I.U32.TRUNC.NTZ R9, R9 ;  /* 0x0000000900097305 */ /* 0x000e22000020f000 */
[----:B--2---:R-:W-:Y:S02]  /*0860*/  IMAD R0, R8, R13, UR9 ;  /* 0x0000000908007e24 */ /* 0x004fe4000f8e020d */
[C---:B------:R-:W-:Y:S02]  /*0870*/  IMAD.IADD R7, R5.reuse, 0x1, -R6 ;  /* 0x0000000105077824 */ /* 0x040fe400078e0a06 */
[----:B------:R-:W-:-:S03]  /*0880*/  IMAD.SHL.U32 R6, R5, 0x4, RZ ;  /* 0x0000000405067824 */ /* 0x000fc600078e00ff */
[----:B------:R-:W-:Y:S01]  /*0890*/  ISETP.NE.AND P2, PT, R7, R0, PT ;  /* 0x000000000700720c */ /* 0x000fe20003f45270 */
[----:B-1----:R-:W-:Y:S01]  /*08a0*/  @!UP0 ULEA UR6, UR7, UR6, 0x18 ;  /* 0x0000000607068291 */ /* 0x002fe2000f8ec03f */
[----:B------:R-:W-:Y:S01]  /*08b0*/  LOP3.LUT R10, R5, 0xc, R6, 0x78, !PT ;  /* 0x0000000c050a7812 */ /* 0x000fe200078e7806 */
[----:B------:R-:W1:Y:S01]  /*08c0*/  LDC R7, c[0x0][0x140] ;  /* 0x00005000ff077b82 */ /* 0x000e620000000800 */
[----:B------:R-:W-:Y:S01]  /*08d0*/  VOTEU.ALL UP0, P0 ;  /* 0x00000000003f7886 */ /* 0x000fe20000000000 */
[----:B------:R-:W-:Y:S01]  /*08e0*/  LOP3.LUT P0, RZ, R4, 0x7, RZ, 0xc0, !PT ;  /* 0x0000000704ff7812 */ /* 0x000fe2000780c0ff */
[----:B0-----:R-:W-:Y:S01]  /*08f0*/  IMAD.MOV R12, RZ, RZ, -R9 ;  /* 0x000000ffff0c7224 */ /* 0x001fe200078e0a09 */
[----:B------:R0:W-:Y:S01]  /*0900*/  STL [R1+0x7c], R10 ;  /* 0x00007c0a01007387 */ /* 0x0001e20000100800 */
[----:B------:R-:W-:Y:S01]  /*0910*/  IMAD.MOV.U32 R4, RZ, RZ, 0x1 ;  /* 0x00000001ff047424 */ /* 0x000fe200078e00ff */
[----:B------:R-:W-:Y:S01]  /*0920*/  ISETP.LT.U32.AND P0, PT, R10, 0x2, !P0 ;  /* 0x000000020a00780c */ /* 0x000fe20004701070 */
[----:B----4-:R-:W-:-:S03]  /*0930*/  IMAD R6, R11, R12, R2 ;  /* 0x0000000c0b067224 */ /* 0x010fc600078e0202 */
[----:B------:R-:W-:Y:S01]  /*0940*/  @P2 LEA.HI R5, R10, R10, RZ, 0x1 ;  /* 0x0000000a0a052211 */ /* 0x000fe200078f08ff */
[----:B------:R-:W2:Y:S02]  /*0950*/  FENCE.VIEW.ASYNC.S ;  /* 0x00000000000073c6 */ /* 0x000ea40000000000 */
[----:B--2---:R0:W2:Y:S01]  /*0960*/  @!UP0 SYNCS.EXCH.64 URZ, [UR6+0x130], UR4 ;  /* 0x00013004063f85b2 */ /* 0x0040a20008000100 */
[----:B------:R-:W-:-:S04]  /*0970*/  @P2 SHF.R.S32.HI R5, RZ, 0x1, R5 ;  /* 0x00000001ff052819 */ /* 0x000fc80000011405 */
[----:B------:R-:W-:Y:S02]  /*0980*/  @P2 ISETP.NE.AND P3, PT, R5, R6, PT ;  /* 0x000000060500220c */ /* 0x000fe40003f65270 */
[----:B------:R-:W-:Y:S02]  /*0990*/  SEL R5, RZ, 0x1, !P0 ;  /* 0x00000001ff057807 */ /* 0x000fe40004000000 */
[----:B------:R-:W-:Y:S02]  /*09a0*/  @P2 SEL R4, RZ, 0x1, P3 ;  /* 0x00000001ff042807 */ /* 0x000fe40001800000 */
[----:B-1----:R-:W-:Y:S02]  /*09b0*/  ISETP.EQ.U32.AND P4, PT, R7, 0x1, PT ;  /* 0x000000010700780c */ /* 0x002fe40003f82070 */
[----:B------:R-:W-:Y:S01]  /*09c0*/  LOP3.LUT R4, R4, R5, RZ, 0xc0, !PT ;  /* 0x0000000504047212 */ /* 0x000fe200078ec0ff */
[----:B------:R0:W1:Y:S01]  /*09d0*/  @!UP1 SYNCS.EXCH.64 URZ, [UR6+0x138], UR4 ;  /* 0x00013804063f95b2 */ /* 0x0000620008000100 */
[----:B------:R-:W-:-:S03]  /*09e0*/  NOP ;  /* 0x0000000000007918 */ /* 0x000fc60000000000 */
[----:B------:R0:W-:Y:S06]  /*09f0*/  STL [R1+0x78], R4 ;  /* 0x0000780401007387 */ /* 0x0001ec0000100800 */
[----:B--2---:R-:W-:Y:S05]  /*0a00*/  @!P4 BRA `(.L_x_4) ;  /* 0x000000000008c947 */ /* 0x004fea0003800000 */
[----:B-1----:R-:W-:Y:S01]  /*0a10*/  UCGABAR_ARV ;  /* 0x00000000000079c7 */ /* 0x002fe20008000000 */
[----:B------:R-:W-:Y:S05]  /*0a20*/  BRA `(.L_x_5) ;  /* 0x0000000000047947 */ /* 0x000fea0003800000 */
.L_x_4:
[----:B-1----:R-:W-:Y:S01]  /*0a30*/  NOP ;  /* 0x0000000000007918 */ /* 0x002fe20000000000 */
.L_x_5:
[----:B------:R-:W1:Y:S01]  /*0a40*/  LDC R3, c[0x0][0x65c] ;  /* 0x00019700ff037b82 */ /* 0x000e620000000800 */
[----:B0-----:R-:W-:Y:S02]  /*0a50*/  IMAD.U32 R4, RZ, RZ, UR9 ;  /* 0x00000009ff047e24 */ /* 0x001fe4000f8e00ff */
[----:B------:R-:W-:Y:S01]  /*0a60*/  IMAD.MOV.U32 R5, RZ, RZ, RZ ;  /* 0x000000ffff057224 */ /* 0x000fe200078e00ff */
[----:B-1----:R-:W-:-:S13]  /*0a70*/  ISETP.NE.AND P2, PT, R3, 0x1, PT ;  /* 0x000000010300780c */ /* 0x002fda0003f45270 */
[----:B------:R-:W0:Y:S01]  /*0a80*/  @P2 LDC R7, c[0x0][0x10] ;  /* 0x00000400ff072b82 */ /* 0x000e220000000800 */
[----:B------:R-:W-:Y:S02]  /*0a90*/  @P2 IMAD.MOV.U32 R3, RZ, RZ, RZ ;  /* 0x000000ffff032224 */ /* 0x000fe400078e00ff */
[----:B------:R-:W-:-:S05]  /*0aa0*/  @P2 IMAD.MOV.U32 R13, RZ, RZ, RZ ;  /* 0x000000ffff0d2224 */ /* 0x000fca00078e00ff */
[----:B------:R-:W1:Y:S01]  /*0ab0*/  @!P2 LDC R9, c[0x0][0xc] ;  /* 0x00000300ff09ab82 */ /* 0x000e620000000800 */
[----:B0-----:R-:W-:-:S04]  /*0ac0*/  @P2 IMAD.WIDE.U32 R6, R7, UR9, R2 ;  /* 0x0000000907062c25 */ /* 0x001fc8000f8e0002 */
[----:B------:R-:W-:Y:S02]  /*0ad0*/  @P2 IMAD.MOV.U32 R19, RZ, RZ, R6 ;  /* 0x000000ffff132224 */ /* 0x000fe400078e0006 */
[----:B------:R-:W-:Y:S02]  /*0ae0*/  @P2 IMAD.IADD R23, R7, 0x1, R13 ;  /* 0x0000000107172824 */ /* 0x000fe400078e020d */
[----:B-1----:R-:W-:-:S04]  /*0af0*/  @!P2 IMAD.WIDE.U32 R4, R2, R9, R4 ;  /* 0x000000090204a225 */ /* 0x002fc800078e0004 */
[----:B------:R-:W-:Y:S02]  /*0b00*/  @!P2 IMAD.MOV.U32 R19, RZ, RZ, R4 ;  /* 0x000000ffff13a224 */ /* 0x000fe400078e0004 */
[----:B------:R-:W-:-:S03]  /*0b10*/  @!P2 IMAD.MOV.U32 R23, RZ, RZ, R5 ;  /* 0x000000ffff17a224 */ /* 0x000fc600078e0005 */
[----:B------:R0:W-:Y:S04]  /*0b20*/  STL [R1+0x84], R19 ;  /* 0x0000841301007387 */ /* 0x0001e80000100800 */
[----:B------:R0:W-:Y:S01]  /*0b30*/  STL [R1+0x80], R23 ;  /* 0x0000801701007387 */ /* 0x0001e20000100800 */
[----:B------:R-:W-:Y:S05]  /*0b40*/  @!P4 BRA `(.L_x_6) ;  /* 0x00000000000cc947 */ /* 0x000fea0003800000 */
[----:B------:R-:W-:Y:S01]  /*0b50*/  UCGABAR_WAIT ;  /* 0x0000000000007dc7 */ /* 0x000fe20008000000 */
[----:B------:R-:W-:Y:S01]  /*0b60*/  CCTL.IVALL ;  /* 0x00000000ff00798f */ /* 0x000fe20002000000 */
[----:B------:R-:W-:Y:S05]  /*0b70*/  BRA `(.L_x_7) ;  /* 0x0000000000047947 */ /* 0x000fea0003800000 */
.L_x_6:
[----:B------:R-:W-:Y:S06]  /*0b80*/  BAR.SYNC.DEFER_BLOCKING 0x0 ;  /* 0x0000000000007b1d */ /* 0x000fec0000010000 */
.L_x_7:
[----:B------:R-:W-:Y:S05]  /*0b90*/  @!P1 BRA `(.L_x_8) ;  /* 0x000000e0007c9947 */ /* 0x000fea0003800000 */
[----:B------:R-:W-:-:S06]  /*0ba0*/  UISETP.GT.U32.AND UP0, UPT, UR10, 0x1, UPT ;  /* 0x000000010a00788c */ /* 0x000fcc000bf04070 */
[----:B------:R-:W-:-:S13]  /*0bb0*/  PLOP3.LUT P0, PT, PT, PT, UP0, 0x80, 0x0 ;  /* 0x000000000000781c */ /* 0x000fda0003f0f008 */
[----:B------:R-:W-:Y:S05]  /*0bc0*/  @P0 EXIT ;  /* 0x000000000000094d */ /* 0x000fea0003800000 */
[----:B------:R-:W-:Y:S01]  /*0bd0*/  IMAD.MOV.U32 R6, RZ, RZ, -0x1 ;  /* 0xffffffffff067424 */ /* 0x000fe200078e00ff */
[----:B------:R-:W-:Y:S01]  /*0be0*/  ULDC.64 UR4, c[0x0][0x650] ;  /* 0x0001940000047ab9 */ /* 0x000fe20000000a00 */
[----:B------:R-:W-:Y:S01]  /*0bf0*/  IMAD.MOV.U32 R5, RZ, RZ, -0x1 ;  /* 0xffffffffff057424 */ /* 0x000fe200078e00ff */
[----:B------:R-:W-:Y:S01]  /*0c00*/  ISETP.GE.U32.AND P0, PT, R19, UR4, PT ;  /* 0x0000000413007c0c */ /* 0x000fe2000bf06070 */
[----:B------:R-:W-:Y:S01]  /*0c10*/  UMOV UR23, 0xffffffff ;  /* 0xffffffff00177882 */ /* 0x000fe20000000000 */
[----:B------:R1:W-:Y:S01]  /*0c20*/  STL [R1+0x8c], R6 ;  /* 0x00008c0601007387 */ /* 0x0003e20000100800 */
[----:B------:R-:W-:Y:S02]  /*0c30*/  PRMT R4, RZ, 0x7610, R4 ;  /* 0x00007610ff047816 */ /* 0x000fe40000000004 */
[----:B------:R-:W-:Y:S01]  /*0c40*/  ISETP.GE.U32.AND.EX P0, PT, R23, UR5, PT, P0 ;  /* 0x0000000517007c0c */ /* 0x000fe2000bf06100 */
[----:B------:R1:W-:-:S12]  /*0c50*/  STL [R1+0x88], R5 ;  /* 0x0000880501007387 */ /* 0x0003d80000100800 */
[----:B-1----:R-:W-:Y:S05]  /*0c60*/  @P0 BRA `(.L_x_9) ;  /* 0x0000000400380947 */ /* 0x002fea0003800000 */
[----:B------:R-:W1:Y:S01]  /*0c70*/  LDC.64 R14, c[0x0][0x628] ;  /* 0x00018a00ff0e7b82 */ /* 0x000e620000000a00 */
[----:B------:R-:W-:Y:S02]  /*0c80*/  IMAD.MOV.U32 R4, RZ, RZ, R19 ;  /* 0x000000ffff047224 */ /* 0x000fe400078e0013 */
[----:B------:R-:W-:-:S05]  /*0c90*/  IMAD.MOV.U32 R5, RZ, RZ, R23 ;  /* 0x000000ffff057224 */ /* 0x000fca00078e0017 */
[----:B------:R-:W2:Y:S08]  /*0ca0*/  LDC R10, c[0x0][0x630] ;  /* 0x00018c00ff0a7b82 */ /* 0x000eb00000000800 */
[----:B------:R-:W3:Y:S01]  /*0cb0*/  LDC.64 R16, c[0x0][0x620] ;  /* 0x00018800ff107b82 */ /* 0x000ee20000000a00 */
[----:B-1----:R-:W-:-:S04]  /*0cc0*/  ISETP.NE.U32.AND P0, PT, R14, RZ, PT ;  /* 0x000000ff0e00720c */ /* 0x002fc80003f05070 */
[----:B------:R-:W-:-:S13]  /*0cd0*/  ISETP.NE.AND.EX P0, PT, R15, RZ, PT, P0 ;  /* 0x000000ff0f00720c */ /* 0x000fda0003f05300 */
[----:B--23--:R-:W-:Y:S05]  /*0ce0*/  @!P0 BRA `(.L_x_10) ;  /* 0x0000000000288947 */ /* 0x00cfea0003800000 */
[----:B------:R-:W1:Y:S02]  /*0cf0*/  LDC R9, c[0x0][0x634] ;  /* 0x00018d00ff097b82 */ /* 0x000e640000000800 */
[----:B-1----:R-:W-:-:S05]  /*0d00*/  IADD3 R9, P0, R19, R9, RZ ;  /* 0x0000000913097210 */ /* 0x002fca0007f1e0ff */
[----:B------:R-:W-:-:S04]  /*0d10*/  IMAD.X R13, RZ, RZ, R23, P0 ;  /* 0x000000ffff0d7224 */ /* 0x000fc800000e0617 */
[----:B------:R-:W-:-:S04]  /*0d20*/  IMAD.WIDE.U32 R4, R13, R14, RZ ;  /* 0x0000000e0d047225 */ /* 0x000fc800078e00ff */
[----:B------:R-:W-:-:S04]  /*0d30*/  IMAD.WIDE.U32 R6, P0, R9, R15, R4 ;  /* 0x0000000f09067225 */ /* 0x000fc80007800004 */
[----:B------:R-:W-:-:S04]  /*0d40*/  IMAD.WIDE.U32 R4, R9, R14, RZ ;  /* 0x0000000e09047225 */ /* 0x000fc800078e00ff */
[----:B------:R-:W-:Y:S01]  /*0d50*/  IMAD.X R9, RZ, RZ, RZ, P0 ;  /* 0x000000ffff097224 */ /* 0x000fe200000e06ff */
[----:B------:R-:W-:Y:S01]  /*0d60*/  IADD3 RZ, P0, R5, R6, RZ ;  /* 0x0000000605ff7210 */ /* 0x000fe20007f1e0ff */
[----:B------:R-:W-:-:S04]  /*0d70*/  IMAD.MOV.U32 R8, RZ, RZ, R7 ;  /* 0x000000ffff087224 */ /* 0x000fc800078e0007 */
[----:B------:R-:W-:-:S08]  /*0d80*/  IMAD.WIDE.U32.X R4, R13, R15, R8, P0 ;  /* 0x0000000f0d047225 */ /* 0x000fd000000e0408 */
.L_x_10:
[----:B------:R-:W1:Y:S01]  /*0d90*/  LDC.64 R20, c[0x0][0x640] ;  /* 0x00019000ff147b82 */ /* 0x000e620000000a00 */
[-C--:B------:R-:W-:Y:S01]  /*0da0*/  SHF.R.U64 R22, R4, R10.reuse, R5 ;  /* 0x0000000a04167219 */ /* 0x080fe20000001205 */
[----:B------:R-:W-:Y:S01]  /*0db0*/  IMAD.MOV.U32 R4, RZ, RZ, R19 ;  /* 0x000000ffff047224 */ /* 0x000fe200078e0013 */
[----:B------:R-:W-:Y:S01]  /*0dc0*/  SHF.R.U32.HI R3, RZ, R10, R5 ;  /* 0x0000000aff037219 */ /* 0x000fe20000011605 */
[----:B------:R-:W-:Y:S01]  /*0dd0*/  IMAD.MOV.U32 R5, RZ, RZ, R23 ;  /* 0x000000ffff057224 */ /* 0x000fe200078e0017 */
[----:B------:R-:W-:Y:S01]  /*0de0*/  IADD3 R7, P0, RZ, -R22, RZ ;  /* 0x80000016ff077210 */ /* 0x000fe20007f1e0ff */
[----:B0-----:R-:W-:Y:S02]  /*0df0*/  IMAD R23, R11, R12, R2 ;  /* 0x0000000c0b177224 */ /* 0x001fe400078e0202 */
[----:B------:R-:W0:Y:S01]  /*0e00*/  LDC R8, c[0x0][0x618] ;  /* 0x00018600ff087b82 */ /* 0x000e220000000800 */
[----:B------:R-:W-:Y:S02]  /*0e10*/  IMAD.MOV.U32 R11, RZ, RZ, 0x1 ;  /* 0x00000001ff0b7424 */ /* 0x000fe400078e00ff */
[----:B------:R-:W-:-:S02]  /*0e20*/  IMAD.X R3, RZ, RZ, ~R3, P0 ;  /* 0x000000ffff037224 */ /* 0x000fc400000e0e03 */
[----:B------:R-:W-:-:S03]  /*0e30*/  IMAD.WIDE.U32 R4, R7, R16, R4 ;  /* 0x0000001007047225 */ /* 0x000fc600078e0004 */
[----:B------:R-:W2:Y:S01]  /*0e40*/  LDC R14, c[0x0][0x608] ;  /* 0x00018200ff0e7b82 */ /* 0x000ea20000000800 */
[----:B------:R-:W-:-:S04]  /*0e50*/  IMAD R6, R3, R16, RZ ;  /* 0x0000001003067224 */ /* 0x000fc800078e02ff */
[----:B------:R-:W-:-:S03]  /*0e60*/  IMAD R3, R7, R17, R6 ;  /* 0x0000001107037224 */ /* 0x000fc600078e0206 */
[----:B------:R-:W3:Y:S01]  /*0e70*/  LDC R18, c[0x0][0x658] ;  /* 0x00019600ff127b82 */ /* 0x000ee20000000800 */
[----:B------:R-:W-:Y:S01]  /*0e80*/  IMAD.IADD R3, R5, 0x1, R3 ;  /* 0x0000000105037824 */ /* 0x000fe200078e0203 */
[----:B-1----:R-:W-:Y:S01]  /*0e90*/  ISETP.NE.U32.AND P0, PT, R20, RZ, PT ;  /* 0x000000ff1400720c */ /* 0x002fe20003f05070 */
[----:B------:R-:W-:-:S03]  /*0ea0*/  IMAD.MOV.U32 R5, RZ, RZ, -0x1 ;  /* 0xffffffffff057424 */ /* 0x000fc600078e00ff */
[----:B------:R-:W-:Y:S02]  /*0eb0*/  ISETP.NE.AND.EX P0, PT, R21, RZ, PT, P0 ;  /* 0x000000ff1500720c */ /* 0x000fe40003f05300 */
[----:B------:R-:W1:Y:S01]  /*0ec0*/  LDC R13, c[0x0][0x600] ;  /* 0x00018000ff0d7b82 */ /* 0x000e620000000800 */
[-CC-:B0-----:R-:W-:Y:S02]  /*0ed0*/  SHF.R.U64 R10, R4, R8.reuse, R3.reuse ;  /* 0x00000008040a7219 */ /* 0x181fe40000001203 */
[----:B------:R-:W-:-:S05]  /*0ee0*/  SHF.R.U32.HI R3, RZ, R8, R3 ;  /* 0x00000008ff037219 */ /* 0x000fca0000011603 */
[----:B------:R-:W0:Y:S01]  /*0ef0*/  LDC R15, c[0x0][0x648] ;  /* 0x00019200ff0f7b82 */ /* 0x000e220000000800 */
[-CC-:B--2---:R-:W-:Y:S02]  /*0f00*/  SHF.R.U64 R19, R10, R14.reuse, R3.reuse ;  /* 0x0000000e0a137219 */ /* 0x184fe40000001203 */
[----:B------:R-:W-:-:S05]  /*0f10*/  SHF.R.U32.HI R3, RZ, R14, R3 ;  /* 0x0000000eff037219 */ /* 0x000fca0000011603 */
[----:B------:R-:W2:Y:S01]  /*0f20*/  LDC R17, c[0x0][0x638] ;  /* 0x00018e00ff117b82 */ /* 0x000ea20000000800 */
[-C--:B---3--:R-:W-:Y:S02]  /*0f30*/  SHF.L.U32 R2, R5, R18.reuse, RZ ;  /* 0x0000001205027219 */ /* 0x088fe400000006ff */
[--C-:B------:R-:W-:Y:S02]  /*0f40*/  SHF.R.U64 R12, R19, R18, R3.reuse ;  /* 0x00000012130c7219 */ /* 0x100fe40000001203 */
[----:B------:R-:W-:Y:S02]  /*0f50*/  LOP3.LUT R8, RZ, R2, RZ, 0x33, !PT ;  /* 0x00000002ff087212 */ /* 0x000fe400078e33ff */
[----:B------:R-:W-:Y:S01]  /*0f60*/  SHF.R.U32.HI R3, RZ, R18, R3 ;  /* 0x00000012ff037219 */ /* 0x000fe20000011603 */
[----:B------:R-:W3:Y:S01]  /*0f70*/  LDC R16, c[0x0][0x610] ;  /* 0x00018400ff107b82 */ /* 0x000ee20000000800 */
[----:B------:R-:W-:Y:S01]  /*0f80*/  IMAD.MOV.U32 R2, RZ, RZ, R12 ;  /* 0x000000ffff027224 */ /* 0x000fe200078e000c */
[----:B------:R-:W-:Y:S06]  /*0f90*/  @!P0 BRA `(.L_x_11) ;  /* 0x0000000000288947 */ /* 0x000fec0003800000 */
[----:B------:R-:W4:Y:S02]  /*0fa0*/  LDC R7, c[0x0][0x64c] ;  /* 0x00019300ff077b82 */ /* 0x000f240000000800 */
[----:B----4-:R-:W-:-:S05]  /*0fb0*/  IADD3 R7, P0, R12, R7, RZ ;  /* 0x000000070c077210 */ /* 0x010fca0007f1e0ff */
        /* <DEDUP_REMOVED lines=8> */
.L_x_11:
[----:B0-----:R-:W-:Y:S01]  /*1040*/  SHF.R.U64 R4, R2, R15, R3 ;  /* 0x0000000f02047219 */ /* 0x001fe20000001203 */
[----:B-1----:R-:W-:Y:S01]  /*1050*/  VIADD R5, R13, 0xffffffff ;  /* 0xffffffff0d057836 */ /* 0x002fe20000000000 */
[----:B------:R-:W-:Y:S02]  /*1060*/  SHF.L.U32 R2, R11, R18, RZ ;  /* 0x000000120b027219 */ /* 0x000fe400000006ff */
[----:B------:R-:W-:Y:S01]  /*1070*/  LOP3.LUT R3, R19, R8, RZ, 0xc0, !PT ;  /* 0x0000000813037212 */ /* 0x000fe200078ec0ff */
[----:B------:R-:W-:Y:S01]  /*1080*/  IMAD.MOV R6, RZ, RZ, -R4 ;  /* 0x000000ffff067224 */ /* 0x000fe200078e0a04 */
[----:B------:R-:W-:Y:S02]  /*1090*/  SEL R0, R0, R23, !P2 ;  /* 0x0000001700007207 */ /* 0x000fe40005000000 */
[----:B------:R-:W-:Y:S01]  /*10a0*/  LOP3.LUT R5, R10, R5, RZ, 0xc0, !PT ;  /* 0x000000050a057212 */ /* 0x000fe200078ec0ff */
[----:B------:R-:W-:Y:S01]  /*10b0*/  IMAD R3, R2, R4, R3 ;  /* 0x0000000402037224 */ /* 0x000fe200078e0203 */
[----:B------:R-:W-:Y:S01]  /*10c0*/  R2UR UR23, R22 ;  /* 0x00000000161772ca */ /* 0x000fe200000e0000 */
[----:B--2---:R-:W-:-:S02]  /*10d0*/  IMAD R2, R6, R17, R12 ;  /* 0x0000001106027224 */ /* 0x004fc400078e020c */
[----:B---3--:R-:W-:Y:S02]  /*10e0*/  IMAD R0, R3, R16, R0 ;  /* 0x0000001003007224 */ /* 0x008fe400078e0200 */
[----:B------:R-:W-:Y:S02]  /*10f0*/  IMAD R3, R2, R13, R5 ;  /* 0x0000000d02037224 */ /* 0x000fe400078e0205 */
[----:B------:R-:W-:-:S03]  /*1100*/  IMAD.MOV.U32 R4, RZ, RZ, 0x1 ;  /* 0x00000001ff047424 */ /* 0x000fc600078e00ff */
[----:B------:R-:W-:Y:S02]  /*1110*/  SEL R2, R3, R0, !P2 ;  /* 0x0000000003027207 */ /* 0x000fe40005000000 */
[----:B------:R-:W-:-:S03]  /*1120*/  SEL R0, R0, R3, !P2 ;  /* 0x0000000300007207 */ /* 0x000fc60005000000 */
[----:B------:R1:W-:Y:S04]  /*1130*/  STL [R1+0x88], R2 ;  /* 0x0000880201007387 */ /* 0x0003e80000100800 */
[----:B------:R1:W-:Y:S02]  /*1140*/  STL [R1+0x8c], R0 ;  /* 0x00008c0001007387 */ /* 0x0003e40000100800 */
.L_x_9:
[----:B------:R-:W-:-:S08]  /*1150*/  NOP ;  /* 0x0000000000007918 */ /* 0x000fd00000000000 */
[----:B------:R-:W2:Y:S02]  /*1160*/  USETMAXREG.TRY_ALLOC.CTAPOOL UP0, 0xe8 ;  /* 0x000000e8000079c8 */ /* 0x000ea40008000600 */
[----:B--2---:R-:W-:-:S13]  /*1170*/  PLOP3.LUT P0, PT, PT, PT, UP0, 0x80, 0x0 ;  /* 0x000000000000781c */ /* 0x004fda0003f0f008 */
[----:B------:R-:W-:Y:S05]  /*1180*/  @!P0 BRA `(.L_x_9) ;  /* 0xfffffffc00f08947 */ /* 0x000fea000383ffff */
[----:B------:R-:W-:Y:S01]  /*1190*/  ULDC.64 UR4, c[0x0][0x598] ;  /* 0x0001660000047ab9 */ /* 0x000fe20000000a00 */
[----:B------:R-:W-:Y:S01]  /*11a0*/  ULDC.64 UR18, c[0x0][0x208] ;  /* 0x0000820000127ab9 */ /* 0x000fe20000000a00 */
[----:B------:R-:W-:-:S04]  /*11b0*/  ISETP.NE.U32.AND P0, PT, RZ, UR4, PT ;  /* 0x00000004ff007c0c */ /* 0x000fc8000bf05070 */
[----:B------:R-:W-:-:S13]  /*11c0*/  ISETP.NE.AND.EX P0, PT, RZ, UR5, PT, P0 ;  /* 0x00000005ff007c0c */ /* 0x000fda000bf05300 */
[----:B------:R-:W-:Y:S05]  /*11d0*/  @!P0 BRA `(.L_x_12) ;  /* 0x0000000000208947 */ /* 0x000fea0003800000 */
[----:B-1----:R-:W1:Y:S02]  /*11e0*/  LDC.64 R2, c[0x0][0x598] ;  /* 0x00016600ff027b82 */ /* 0x002e640000000a00 */
[----:B-1----:R-:W2:Y:S02]  /*11f0*/  LDG.E.64 R2, desc[UR18][R2.64] ;  /* 0x0000001202027981 */ /* 0x002ea4000c1e1b00 */
[----:B--2---:R-:W-:-:S04]  /*1200*/  ISETP.NE.U32.AND P0, PT, R2, RZ, PT ;  /* 0x000000ff0200720c */ /* 0x004fc80003f05070 */
[----:B------:R-:W-:-:S13]  /*1210*/  ISETP.NE.AND.EX P0, PT, R3, RZ, PT, P0 ;  /* 0x000000ff0300720c */ /* 0x000fda0003f05300 */
[----:B------:R-:W-:Y:S05]  /*1220*/  @!P0 BRA `(.L_x_12) ;  /* 0x00000000000c8947 */ /* 0x000fea0003800000 */
[----:B------:R-:W2:Y:S02]  /*1230*/  LD.E R2, desc[UR18][R2.64] ;  /* 0x0000001202027980 */ /* 0x000ea4000c101900 */
[----:B--2---:R-:W-:Y:S01]  /*1240*/  R2UR UR20, R2 ;  /* 0x00000000021472ca */ /* 0x004fe200000e0000 */
[----:B------:R-:W-:-:S14]  /*1250*/  BRA `(.L_x_13) ;  /* 0x0000000000247947 */ /* 0x000fdc0003800000 */
.L_x_12:
[----:B------:R-:W-:Y:S02]  /*1260*/  ULDC.64 UR4, c[0x0][0x588] ;  /* 0x0001620000047ab9 */ /* 0x000fe40000000a00 */
[----:B------:R-:W-:-:S04]  /*1270*/  ISETP.NE.U32.AND P0, PT, RZ, UR4, PT ;  /* 0x00000004ff007c0c */ /* 0x000fc8000bf05070 */
[----:B------:R-:W-:-:S13]  /*1280*/  ISETP.NE.AND.EX P0, PT, RZ, UR5, PT, P0 ;  /* 0x00000005ff007c0c */ /* 0x000fda000bf05300 */
[----:B------:R-:W-:Y:S05]  /*1290*/  @!P0 BRA `(.L_x_14) ;  /* 0x0000000000108947 */ /* 0x000fea0003800000 */
[----:B-1----:R-:W1:Y:S02]  /*12a0*/  LDC.64 R2, c[0x0][0x588] ;  /* 0x00016200ff027b82 */ /* 0x002e640000000a00 */
[----:B-1----:R-:W2:Y:S02]  /*12b0*/  LDG.E R2, desc[UR18][R2.64] ;  /* 0x0000001202027981 */ /* 0x002ea4000c1e1900 */
[----:B--2---:R-:W-:Y:S01]  /*12c0*/  R2UR UR20, R2 ;  /* 0x00000000021472ca */ /* 0x004fe200000e0000 */
[----:B------:R-:W-:-:S14]  /*12d0*/  BRA `(.L_x_13) ;  /* 0x0000000000047947 */ /* 0x000fdc0003800000 */
.L_x_14:
[----:B------:R-:W-:-:S05]  /*12e0*/  ULDC UR20, c[0x0][0x580] ;  /* 0x0001600000147ab9 */ /* 0x000fca0000000800 */
.L_x_13:
[----:B------:R-:W-:Y:S02]  /*12f0*/  ULDC.64 UR4, c[0x0][0x5a0] ;  /* 0x0001680000047ab9 */ /* 0x000fe40000000a00 */
        /* <DEDUP_REMOVED lines=11> */
.L_x_15:
        /* <DEDUP_REMOVED lines=8> */
.L_x_17:
[----:B------:R-:W-:-:S05]  /*1430*/  ULDC UR21, c[0x0][0x584] ;  /* 0x0001610000157ab9 */ /* 0x000fca0000000800 */
.L_x_16:
[----:B------:R-:W-:-:S13]  /*1440*/  LOP3.LUT P0, RZ, R4, 0xff, RZ, 0xc0, !PT ;  /* 0x000000ff04ff7812 */ /* 0x000fda000780c0ff */
[----:B------:R-:W-:Y:S05]  /*1450*/  @!P0 EXIT ;  /* 0x000000000000894d */ /* 0x000fea0003800000 */
[----:B------:R-:W-:Y:S01]  /*1460*/  ULDC UR4, c[0x0][0x28c] ;  /* 0x0000a30000047ab9 */ /* 0x000fe20000000800 */
[----:B------:R-:W-:Y:S02]  /*1470*/  ULOP3.LUT UR22, UR13, 0x1, URZ, 0xfc, !UPT ;  /* 0x000000010d167892 */ /* 0x000fe4000f8efc3f */
[----:B------:R-:W-:-:S04]  /*1480*/  UIADD3 UR4, UR4, 0x1f, URZ ;  /* 0x0000001f04047890 */ /* 0x000fc8000fffe03f */
[----:B------:R-:W-:-:S04]  /*1490*/  USHF.R.S32.HI UR5, URZ, 0x1f, UR4 ;  /* 0x0000001f3f057899 */ /* 0x000fc80008011404 */
[----:B------:R-:W-:-:S03]  /*14a0*/  ULEA.HI UR5, UR5, UR4, URZ, 0x5 ;  /* 0x0000000405057291 */ /* 0x000fc6000f8f283f */
[----:B------:R-:W-:Y:S01]  /*14b0*/  UMOV UR4, URZ ;  /* 0x0000003f00047c82 */ /* 0x000fe20008000000 */
[----:B------:R-:W-:-:S03]  /*14c0*/  USHF.R.S32.HI UR12, URZ, 0x5, UR5 ;  /* 0x000000053f0c7899 */ /* 0x000fc60008011405 */
[----:B------:R-:W-:-:S09]  /*14d0*/  UMOV UR5, URZ ;  /* 0x0000003f00057c82 */ /* 0x000fd20008000000 */
.L_x_300:
[----:B-1----:R-:W1:Y:S01]  /*14e0*/  S2R R0, SR_TID.X ;  /* 0x0000000000007919 */ /* 0x002e620000002100 */
[----:B--2---:R-:W2:Y:S01]  /*14f0*/  S2UR UR11, SR_CgaCtaId ;  /* 0x00000000000b79c3 */ /* 0x004ea20000008800 */
[----:B------:R-:W-:Y:S01]  /*1500*/  UMOV UR14, 0x400 ;  /* 0x00000400000e7882 */ /* 0x000fe20000000000 */
[----:B------:R-:W-:Y:S01]  /*1510*/  UMOV UR6, URZ ;  /* 0x0000003f00067c82 */ /* 0x000fe20008000000 */
[----:B------:R-:W-:Y:S01]  /*1520*/  STL [R1+0x74], RZ ;  /* 0x000074ff01007387 */ /* 0x000fe20000100800 */
[----:B------:R-:W-:Y:S01]  /*1530*/  UMOV UR7, URZ ;  /* 0x0000003f00077c82 */ /* 0x000fe20008000000 */
[----:B------:R-:W-:Y:S01]  /*1540*/  UMOV UR8, URZ ;  /* 0x0000003f00087c82 */ /* 0x000fe20008000000 */
[----:B------:R-:W-:Y:S01]  /*1550*/  UMOV UR16, UR5 ;  /* 0x0000000500107c82 */ /* 0x000fe20008000000 */
[----:B------:R-:W-:Y:S01]  /*1560*/  STL [R1+0x70], RZ ;  /* 0x000070ff01007387 */ /* 0x000fe20000100800 */
[----:B---3--:R-:W3:Y:S01]  /*1570*/  LDC R2, c[0x0][0x28c] ;  /* 0x0000a300ff027b82 */ /* 0x008ee20000000800 */
[----:B------:R-:W-:-:S02]  /*1580*/  CS2R R4, SRZ ;  /* 0x0000000000047805 */ /* 0x000fc4000001ff00 */
[----:B------:R-:W-:Y:S01]  /*1590*/  CS2R R6, SRZ ;  /* 0x0000000000067805 */ /* 0x000fe2000001ff00 */
[----:B------:R-:W-:Y:S01]  /*15a0*/  STL [R1+0x6c], RZ ;  /* 0x00006cff01007387 */ /* 0x000fe20000100800 */
[----:B------:R-:W-:Y:S02]  /*15b0*/  CS2R R8, SRZ ;  /* 0x0000000000087805 */ /* 0x000fe4000001ff00 */
[----:B------:R-:W-:Y:S02]  /*15c0*/  CS2R R10, SRZ ;  /* 0x00000000000a7805 */ /* 0x000fe4000001ff00 */
[----:B------:R-:W-:Y:S01]  /*15d0*/  CS2R R12, SRZ ;  /* 0x00000000000c7805 */ /* 0x000fe2000001ff00 */
[----:B------:R-:W-:Y:S01]  /*15e0*/  STL [R1+0x68], RZ ;  /* 0x000068ff01007387 */ /* 0x000fe20000100800 */
[----:B------:R-:W-:Y:S02]  /*15f0*/  CS2R R14, SRZ ;  /* 0x00000000000e7805 */ /* 0x000fe4000001ff00 */
[----:B------:R-:W-:-:S02]  /*1600*/  CS2R R16, SRZ ;  /* 0x0000000000107805 */ /* 0x000fc4000001ff00 */
[----:B0-----:R-:W-:Y:S01]  /*1610*/  CS2R R18, SRZ ;  /* 0x0000000000127805 */ /* 0x001fe2000001ff00 */
[----:B------:R-:W-:Y:S01]  /*1620*/  STL [R1+0x64], RZ ;  /* 0x000064ff01007387 */ /* 0x000fe20000100800 */
[----:B------:R-:W-:Y:S02]  /*1630*/  CS2R R20, SRZ ;  /* 0x0000000000147805 */ /* 0x000fe4000001ff00 */
[----:B------:R-:W-:Y:S02]  /*1640*/  CS2R R22, SRZ ;  /* 0x0000000000167805 */ /* 0x000fe4000001ff00 */
[----:B------:R-:W-:Y:S01]  /*1650*/  CS2R R152, SRZ ;  /* 0x0000000000987805 */ /* 0x000fe2000001ff00 */
[----:B------:R-:W-:Y:S01]  /*1660*/  STL [R1+0x60], RZ ;  /* 0x000060ff01007387 */ /* 0x000fe20000100800 */
[----:B--2---:R-:W-:Y:S01]  /*1670*/  ULEA UR14, UR11, UR14, 0x18 ;  /* 0x0000000e0b0e7291 */ /* 0x004fe2000f8ec03f */
[----:B------:R-:W-:Y:S02]  /*1680*/  CS2R R154, SRZ ;  /* 0x00000000009a7805 */ /* 0x000fe4000001ff00 */
[----:B------:R-:W-:Y:S01]  /*1690*/  CS2R R156, SRZ ;  /* 0x00000000009c7805 */ /* 0x000fe2000001ff00 */
[----:B------:R-:W-:Y:S01]  /*16a0*/  STL [R1+0x5c], RZ ;  /* 0x00005cff01007387 */ /* 0x000fe20000100800 */
[----:B------:R-:W-:-:S02]  /*16b0*/  CS2R R158, SRZ ;  /* 0x00000000009e7805 */ /* 0x000fc4000001ff00 */
[----:B------:R-:W-:Y:S02]  /*16c0*/  CS2R R160, SRZ ;  /* 0x0000000000a07805 */ /* 0x000fe4000001ff00 */
[----:B------:R-:W-:Y:S02]  /*16d0*/  CS2R R162, SRZ ;  /* 0x0000000000a27805 */ /* 0x000fe4000001ff00 */
[----:B-1----:R-:W-:Y:S01]  /*16e0*/  LOP3.LUT R0, R0, 0x80, RZ, 0xc0, !PT ;  /* 0x0000008000007812 */ /* 0x002fe200078ec0ff */
[----:B------:R-:W-:Y:S01]  /*16f0*/  STL [R1+0x58], RZ ;  /* 0x000058ff01007387 */ /* 0x000fe20000100800 */
[----:B---3--:R-:W-:Y:S02]  /*1700*/  ISETP.GE.AND P0, PT, R2, 0x1, PT ;  /* 0x000000010200780c */ /* 0x008fe40003f06270 */
[----:B------:R-:W-:Y:S02]  /*1710*/  CS2R R2, SRZ ;  /* 0x0000000000027805 */ /* 0x000fe4000001ff00 */
[----:B------:R-:W-:Y:S01]  /*1720*/  SHF.R.U32.HI R0, RZ, 0x7, R0 ;  /* 0x00000007ff007819 */ /* 0x000fe20000011600 */
[----:B------:R-:W-:Y:S01]  /*1730*/  STL [R1+0x54], RZ ;  /* 0x000054ff01007387 */ /* 0x000fe20000100800 */
[----:B------:R-:W-:-:S02]  /*1740*/  CS2R R164, SRZ ;  /* 0x0000000000a47805 */ /* 0x000fc4000001ff00 */
[----:B------:R-:W-:Y:S02]  /*1750*/  CS2R R166, SRZ ;  /* 0x0000000000a67805 */ /* 0x000fe4000001ff00 */
[----:B------:R-:W-:Y:S01]  /*1760*/  CS2R R168, SRZ ;  /* 0x0000000000a87805 */ /* 0x000fe2000001ff00 */
[----:B------:R-:W-:Y:S01]  /*1770*/  STL [R1+0x50], RZ ;  /* 0x000050ff01007387 */ /* 0x000fe20000100800 */
[----:B------:R-:W-:Y:S02]  /*1780*/  CS2R R170, SRZ ;  /* 0x0000000000aa7805 */ /* 0x000fe4000001ff00 */
[----:B------:R-:W-:Y:S02]  /*1790*/  CS2R R172, SRZ ;  /* 0x0000000000ac7805 */ /* 0x000fe4000001ff00 */
[----:B------:R-:W-:Y:S01]  /*17a0*/  CS2R R174, SRZ ;  /* 0x0000000000ae7805 */ /* 0x000fe2000001ff00 */
[----:B------:R-:W0:Y:S01]  /*17b0*/  SHFL.IDX PT, R0, R0, RZ, 0x1f ;  /* 0x00001fff00007589 */ /* 0x000e2200000e0000 */
[----:B------:R-:W-:-:S02]  /*17c0*/  CS2R R176, SRZ ;  /* 0x0000000000b07805 */ /* 0x000fc4000001ff00 */
[----:B------:R-:W-:Y:S02]  /*17d0*/  CS2R R178, SRZ ;  /* 0x0000000000b27805 */ /* 0x000fe4000001ff00 */
[----:B------:R-:W-:Y:S01]  /*17e0*/  CS2R R180, SRZ ;  /* 0x0000000000b47805 */ /* 0x000fe2000001ff00 */
[----:B------:R1:W-:Y:S01]  /*17f0*/  STL [R1+0x4c], RZ ;  /* 0x00004cff01007387 */ /* 0x0003e20000100800 */
[----:B------:R-:W-:Y:S02]  /*1800*/  CS2R R182, SRZ ;  /* 0x0000000000b67805 */ /* 0x000fe4000001ff00 */
[----:B------:R-:W-:Y:S02]  /*1810*/  CS2R R184, SRZ ;  /* 0x0000000000b87805 */ /* 0x000fe4000001ff00 */
[----:B------:R-:W-:Y:S01]  /*1820*/  CS2R R186, SRZ ;  /* 0x0000000000ba7805 */ /* 0x000fe2000001ff00 */
[----:B------:R1:W-:Y:S01]  /*1830*/  STL [R1+0x48], RZ ;  /* 0x000048ff01007387 */ /* 0x0003e20000100800 */
        /* <DEDUP_REMOVED lines=14> */
[----:B------:R-:W-:Y:S02]  /*1920*/  CS2R R210, SRZ ;  /* 0x0000000000d27805 */ /* 0x000fe4000001ff00 */
[----:B0-----:R-:W-:Y:S01]  /*1930*/  R2UR UR9, R0 ;  /* 0x00000000000972ca */ /* 0x001fe200000e0000 */
[----:B------:R1:W-:Y:S01]  /*1940*/  STL [R1+0x38], RZ ;  /* 0x000038ff01007387 */ /* 0x0003e20000100800 */
[----:B------:R-:W-:Y:S01]  /*1950*/  IMAD.MOV.U32 R0, RZ, RZ, RZ ;  /* 0x000000ffff007224 */ /* 0x000fe200078e00ff */
[----:B------:R-:W-:-:S02]  /*1960*/  CS2R R212, SRZ ;  /* 0x0000000000d47805 */ /* 0x000fc4000001ff00 */
[----:B------:R-:W-:Y:S01]  /*1970*/  CS2R R214, SRZ ;  /* 0x0000000000d67805 */ /* 0x000fe2000001ff00 */
[----:B------:R1:W-:Y:S01]  /*1980*/  STL [R1+0x34], RZ ;  /* 0x000034ff01007387 */ /* 0x0003e20000100800 */
[----:B------:R-:W-:Y:S02]  /*1990*/  CS2R R216, SRZ ;  /* 0x0000000000d87805 */ /* 0x000fe4000001ff00 */
[----:B------:R-:W-:Y:S02]  /*19a0*/  CS2R R218, SRZ ;  /* 0x0000000000da7805 */ /* 0x000fe4000001ff00 */
[----:B------:R-:W-:Y:S01]  /*19b0*/  CS2R R220, SRZ ;  /* 0x0000000000dc7805 */ /* 0x000fe2000001ff00 */
[----:B------:R1:W-:Y:S01]  /*19c0*/  STL [R1+0x30], RZ ;  /* 0x000030ff01007387 */ /* 0x0003e20000100800 */
[----:B------:R-:W-:Y:S02]  /*19d0*/  CS2R R222, SRZ ;  /* 0x0000000000de7805 */ /* 0x000fe4000001ff00 */
[----:B------:R-:W-:Y:S01]  /*19e0*/  CS2R R224, SRZ ;  /* 0x0000000000e07805 */ /* 0x000fe2000001ff00 */
[----:B------:R-:W-:Y:S01]  /*19f0*/  IMAD.MOV.U32 R226, RZ, RZ, RZ ;  /* 0x000000ffffe27224 */ /* 0x000fe200078e00ff */
[----:B------:R1:W-:Y:S01]  /*1a00*/  STL [R1+0x2c], RZ ;  /* 0x00002cff01007387 */ /* 0x0003e20000100800 */
[----:B------:R-:W-:Y:S01]  /*1a10*/  ULEA.HI UR10, UR9, UR9, URZ, 0x1 ;  /* 0x00000009090a7291 */ /* 0x000fe2000f8f083f */
[----:B------:R-:W-:Y:S01]  /*1a20*/  IMAD.U32 R227, RZ, RZ, UR4 ;  /* 0x00000004ffe37e24 */ /* 0x000fe2000f8e00ff */
[----:B------:R-:W-:Y:S01]  /*1a30*/  CS2R R24, SRZ ;  /* 0x0000000000187805 */ /* 0x000fe2000001ff00 */
[----:B------:R1:W-:Y:S01]  /*1a40*/  STL [R1+0x28], RZ ;  /* 0x000028ff01007387 */ /* 0x0003e20000100800 */
[----:B------:R-:W-:Y:S01]  /*1a50*/  ULOP3.LUT UR10, UR10, 0x1ffffe, URZ, 0xc0, !UPT ;  /* 0x001ffffe0a0a7892 */ /* 0x000fe2000f8ec03f */
[----:B------:R-:W-:-:S02]  /*1a60*/  CS2R R26, SRZ ;  /* 0x00000000001a7805 */ /* 0x000fc4000001ff00 */
[----:B------:R-:W-:Y:S01]  /*1a70*/  CS2R R28, SRZ ;  /* 0x00000000001c7805 */ /* 0x000fe2000001ff00 */
[----:B------:R1:W-:Y:S01]  /*1a80*/  STL [R1+0x24], RZ ;  /* 0x000024ff01007387 */ /* 0x0003e20000100800 */
[----:B------:R-:W-:Y:S01]  /*1a90*/  UIADD3 UR10, UR9, -UR10, URZ ;  /* 0x8000000a090a7290 */ /* 0x000fe2000fffe03f */
[----:B----4-:R-:W-:Y:S02]  /*1aa0*/  CS2R R30, SRZ ;  /* 0x00000000001e7805 */ /* 0x010fe4000001ff00 */
[----:B------:R-:W-:Y:S01]  /*1ab0*/  CS2R R32, SRZ ;  /* 0x0000000000207805 */ /* 0x000fe2000001ff00 */
[----:B------:R1:W-:Y:S01]  /*1ac0*/  STL [R1+0x20], RZ ;  /* 0x000020ff01007387 */ /* 0x0003e20000100800 */
[----:B------:R-:W-:Y:S01]  /*1ad0*/  ULEA UR10, UR10, UR14, 0xb ;  /* 0x0000000e0a0a7291 */ /* 0x000fe2000f8e583f */
[----:B------:R-:W-:Y:S02]  /*1ae0*/  CS2R R34, SRZ ;  /* 0x0000000000227805 */ /* 0x000fe4000001ff00 */
[----:B------:R-:W-:Y:S01]  /*1af0*/  CS2R R36, SRZ ;  /* 0x0000000000247805 */ /* 0x000fe2000001ff00 */
[----:B------:R1:W-:Y:S01]  /*1b00*/  STL [R1+0x1c], RZ ;  /* 0x00001cff01007387 */ /* 0x0003e20000100800 */
[----:B------:R-:W-:Y:S01]  /*1b10*/  UIADD3 UR10, UR10, 0x200, URZ ;  /* 0x000002000a0a7890 */ /* 0x000fe2000fffe03f */
[----:B------:R-:W-:-:S02]  /*1b20*/  CS2R R38, SRZ ;  /* 0x0000000000267805 */ /* 0x000fc4000001ff00 */
[----:B------:R-:W-:Y:S01]  /*1b30*/  CS2R R40, SRZ ;  /* 0x0000000000287805 */ /* 0x000fe2000001ff00 */
[----:B------:R1:W-:Y:S01]  /*1b40*/  STL [R1+0x18], RZ ;  /* 0x000018ff01007387 */ /* 0x0003e20000100800 */
[----:B------:R-:W-:Y:S01]  /*1b50*/  USHF.R.U32.HI UR10, URZ, 0x4, UR10 ;  /* 0x000000043f0a7899 */ /* 0x000fe2000801160a */
[----:B------:R-:W-:Y:S02]  /*1b60*/  CS2R R42, SRZ ;  /* 0x00000000002a7805 */ /* 0x000fe4000001ff00 */
[----:B------:R-:W-:Y:S01]  /*1b70*/  CS2R R44, SRZ ;  /* 0x00000000002c7805 */ /* 0x000fe2000001ff00 */
[----:B------:R1:W-:Y:S01]  /*1b80*/  STL [R1+0x14], RZ ;  /* 0x000014ff01007387 */ /* 0x0003e20000100800 */
[----:B------:R-:W-:Y:S01]  /*1b90*/  ULOP3.LUT UR15, UR10, 0x3fff, URZ, 0xc0, !UPT ;  /* 0x00003fff0a0f7892 */ /* 0x000fe2000f8ec03f */
        /* <DEDUP_REMOVED lines=18> */
[----:B------:R1:W-:Y:S01]  /*1cc0*/  STL [R1], RZ ;  /* 0x000000ff01007387 */ /* 0x0003e20000100800 */
[----:B------:R-:W-:-:S02]  /*1cd0*/  CS2R R74, SRZ ;  /* 0x00000000004a7805 */ /* 0x000fc4000001ff00 */
[----:B------:R-:W-:Y:S02]  /*1ce0*/  CS2R R76, SRZ ;  /* 0x00000000004c7805 */ /* 0x000fe4000001ff00 */
[----:B------:R-:W-:Y:S02]  /*1cf0*/  CS2R R78, SRZ ;  /* 0x00000000004e7805 */ /* 0x000fe4000001ff00 */
[----:B------:R-:W-:Y:S02]  /*1d00*/  CS2R R80, SRZ ;  /* 0x0000000000507805 */ /* 0x000fe4000001ff00 */
[----:B------:R-:W-:Y:S02]  /*1d10*/  CS2R R82, SRZ ;  /* 0x0000000000527805 */ /* 0x000fe4000001ff00 */
[----:B------:R-:W-:Y:S02]  /*1d20*/  CS2R R84, SRZ ;  /* 0x0000000000547805 */ /* 0x000fe4000001ff00 */
        /* <DEDUP_REMOVED lines=32> */
[----:B------:R-:W-:Y:S01]  /*1f30*/  CS2R R150, SRZ ;  /* 0x0000000000967805 */ /* 0x000fe2000001ff00 */
[----:B-1----:R-:W-:Y:S06]  /*1f40*/  @!P0 BRA `(.L_x_18) ;  /* 0x0000001000548947 */ /* 0x002fec0003800000 */
[----:B------:R-:W-:-:S06]  /*1f50*/  UISETP.NE.AND UP0, UPT, UR22, 0x3, UPT ;  /* 0x000000031600788c */ /* 0x000fcc000bf05270 */
[----:B------:R-:W-:-:S13]  /*1f60*/  PLOP3.LUT P1, PT, PT, PT, UP0, 0x80, 0x0 ;  /* 0x000000000000781c */ /* 0x000fda0003f2f008 */
[----:B------:R-:W-:Y:S05]  /*1f70*/  @!P1 BRA `(.L_x_19) ;  /* 0x0000000000049947 */ /* 0x000fea0003800000 */
[----:B------:R-:W-:Y:S01]  /*1f80*/  BPT.TRAP 0x1 ;  /* 0x000000040000795c */ /* 0x000fe20000300000 */
.L_x_19:
[----:B------:R-:W-:Y:S01]  /*1f90*/  ULEA UR6, UR5, UR14, 0x3 ;  /* 0x0000000e05067291 */ /* 0x000fe2000f8e183f */
[----:B------:R-:W-:-:S05]  /*1fa0*/  IMAD.U32 R0, RZ, RZ, UR4 ;  /* 0x00000004ff007e24 */ /* 0x000fca000f8e00ff */
[----:B------:R-:W-:-:S04]  /*1fb0*/  SHF.L.U32 R0, R0, 0x1f, RZ ;  /* 0x0000001f00007819 */ /* 0x000fc800000006ff */
[----:B------:R0:W1:Y:S01]  /*1fc0*/  SYNCS.PHASECHK.TRANS64.TRYWAIT P0, [UR6], R0 ;  /* 0x00000000ff0075a7 */ /* 0x0000620008000146 */
[----:B------:R-:W-:Y:S05]  /*1fd0*/  @!P1 BRA `(.L_x_20) ;  /* 0x0000000000049947 */ /* 0x000fea0003800000 */
[----:B------:R-:W-:Y:S01]  /*1fe0*/  BPT.TRAP 0x1 ;  /* 0x000000040000795c */ /* 0x000fe20000300000 */
.L_x_20:
[----:B-1----:R-:W-:Y:S05]  /*1ff0*/  @P0 BRA `(.L_x_21) ;  /* 0x0000000000080947 */ /* 0x002fea0003800000 */
[----:B------:R-:W1:Y:S02]  /*2000*/  SYNCS.PHASECHK.TRANS64.TRYWAIT P0, [UR6], R0 ;  /* 0x00000000ff0075a7 */ /* 0x000e640008000146 */
[----:B-1----:R-:W-:Y:S05]  /*2010*/  @!P0 BRA `(.L_x_22) ;  /* 0x000000e800ec8947 */ /* 0x002fea0003800000 */
.L_x_21:
[----:B------:R2:W-:Y:S01]  /*2020*/  STL [R1+0x74], RZ ;  /* 0x000074ff01007387 */ /* 0x0005e20000100800 */
[----:B------:R-:W-:Y:S01]  /*2030*/  UIADD3 UR6, UR14, 0x12200, URZ ;  /* 0x000122000e067890 */ /* 0x000fe2000fffe03f */
[----:B------:R-:W-:Y:S01]  /*2040*/  WARPGROUP.ARRIVE ;  /* 0x00000000000079c5 */ /* 0x000fe20000000000 */
[----:B------:R-:W-:Y:S01]  /*2050*/  ULDC UR7, c[0x0][0x50c] ;  /* 0x0001430000077ab9 */ /* 0x000fe20000000800 */
[----:B------:R2:W-:Y:S01]  /*2060*/  STL [R1+0x70], RZ ;  /* 0x000070ff01007387 */ /* 0x0005e20000100800 */
[----:B------:R-:W-:Y:S01]  /*2070*/  UISETP.NE.AND UP0, UPT, UR7, 0x1, UPT ;  /* 0x000000010700788c */ /* 0x000fe2000bf05270 */
[----:B01----:R-:W-:Y:S01]  /*2080*/  IMAD.MOV.U32 R0, RZ, RZ, RZ ;  /* 0x000000ffff007224 */ /* 0x003fe200078e00ff */
[----:B------:R-:W-:Y:S01]  /*2090*/  USHF.R.U32.HI UR6, URZ, 0x4, UR6 ;  /* 0x000000043f067899 */ /* 0x000fe20008011606 */
[----:B------:R2:W-:Y:S01]  /*20a0*/  STL [R1+0x6c], RZ ;  /* 0x00006cff01007387 */ /* 0x0005e20000100800 */
[----:B------:R-:W-:Y:S01]  /*20b0*/  USEL UR7, URZ, 0x1, UP0 ;  /* 0x000000013f077887 */ /* 0x000fe20008000000 */
[----:B------:R-:W-:Y:S01]  /*20c0*/  CS2R R2, SRZ ;  /* 0x0000000000027805 */ /* 0x000fe2000001ff00 */
[----:B------:R-:W-:Y:S01]  /*20d0*/  ULOP3.LUT UR6, UR6, 0x3fff, URZ, 0xc0, !UPT ;  /* 0x00003fff06067892 */ /* 0x000fe2000f8ec03f */
[----:B------:R2:W-:Y:S01]  /*20e0*/  STL [R1+0x68], RZ ;  /* 0x000068ff01007387 */ /* 0x0005e20000100800 */
[----:B------:R-:W-:Y:S01]  /*20f0*/  ULOP3.LUT UR8, UR15, 0x10000, URZ, 0xfc, !UPT ;  /* 0x000100000f087892 */ /* 0x000fe2000f8efc3f */
[----:B------:R-:W-:Y:S01]  /*2100*/  CS2R R4, SRZ ;  /* 0x0000000000047805 */ /* 0x000fe2000001ff00 */
[----:B------:R-:W-:Y:S01]  /*2110*/  ULOP3.LUT UR6, UR6, 0x10000, URZ, 0xfc, !UPT ;  /* 0x0001000006067892 */ /* 0x000fe2000f8efc3f */
[----:B------:R2:W-:Y:S01]  /*2120*/  STL [R1+0x64], RZ ;  /* 0x000064ff01007387 */ /* 0x0005e20000100800 */
[----:B------:R-:W-:Y:S01]  /*2130*/  ISETP.NE.AND P0, PT, RZ, UR7, PT ;  /* 0x00000007ff007c0c */ /* 0x000fe2000bf05270 */
[----:B------:R-:W-:Y:S01]  /*2140*/  ULEA UR8, UR5, UR8, 0x8 ;  /* 0x0000000805087291 */ /* 0x000fe2000f8e403f */
[----:B------:R-:W-:Y:S01]  /*2150*/  CS2R R6, SRZ ;  /* 0x0000000000067805 */ /* 0x000fe2000001ff00 */
[----:B------:R2:W-:Y:S01]  /*2160*/  STL [R1+0x60], RZ ;  /* 0x000060ff01007387 */ /* 0x0005e20000100800 */
[----:B------:R-:W-:Y:S01]  /*2170*/  ULEA UR10, UR5, UR6, 0x9 ;  /* 0x00000006050a7291 */ /* 0x000fe2000f8e483f */
[----:B------:R-:W-:Y:S01]  /*2180*/  CS2R R8, SRZ ;  /* 0x0000000000087805 */ /* 0x000fe2000001ff00 */
[----:B------:R-:W-:Y:S01]  /*2190*/  UMOV UR9, 0xc0000010 ;  /* 0xc000001000097882 */ /* 0x000fe20000000000 */
[----:B------:R2:W-:Y:S01]  /*21a0*/  STL [R1+0x5c], RZ ;  /* 0x00005cff01007387 */ /* 0x0005e20000100800 */
[----:B------:R-:W-:Y:S01]  /*21b0*/  UMOV UR11, 0xc0000010 ;  /* 0xc0000010000b7882 */ /* 0x000fe20000000000 */
[----:B------:R-:W-:Y:S01]  /*21c0*/  UMOV UR6, 0x1 ;  /* 0x0000000100067882 */ /* 0x000fe20000000000 */
[----:B------:R-:W-:Y:S01]  /*21d0*/  CS2R R10, SRZ ;  /* 0x00000000000a7805 */ /* 0x000fe2000001ff00 */
[----:B------:R2:W-:Y:S01]  /*21e0*/  STL [R1+0x58], RZ ;  /* 0x000058ff01007387 */ /* 0x0005e20000100800 */
[----:B------:R-:W-:Y:S01]  /*21f0*/  CS2R R12, SRZ ;  /* 0x00000000000c7805 */ /* 0x000fe2000001ff00 */
[----:B------:R-:W-:Y:S01]  /*2200*/  QGMMA.64x256x32.F32.E4M3.E4M3 R24, gdesc[UR8], RZ, !UPT, gsb0 ;  /* 0x03e00000081879f3 */ /* 0x000fe2000c0008ff */
        /* <DEDUP_REMOVED lines=55> */
[----:B------:R-:W-:Y:S01]  /*2580*/  CS2R R224, SRZ ;  /* 0x0000000000e07805 */ /* 0x000fe2000001ff00 */
[----:B------:R-:W-:Y:S01]  /*2590*/  IMAD.MOV.U32 R226, RZ, RZ, RZ ;  /* 0x000000ffffe27224 */ /* 0x000fe200078e00ff */
[----:B------:R2:W-:Y:S04]  /*25a0*/  STL [R1+0x1c], RZ ;  /* 0x00001cff01007387 */ /* 0x0005e80000100800 */
[----:B------:R2:W-:Y:S04]  /*25b0*/  STL [R1+0x18], RZ ;  /* 0x000018ff01007387 */ /* 0x0005e80000100800 */
[----:B------:R2:W-:Y:S04]  /*25c0*/  STL [R1+0x14], RZ ;  /* 0x000014ff01007387 */ /* 0x0005e80000100800 */
[----:B------:R2:W-:Y:S04]  /*25d0*/  STL [R1+0x10], RZ ;  /* 0x000010ff01007387 */ /* 0x0005e80000100800 */
[----:B------:R2:W-:Y:S04]  /*25e0*/  STL [R1+0xc], RZ ;  /* 0x00000cff01007387 */ /* 0x0005e80000100800 */
[----:B------:R2:W-:Y:S04]  /*25f0*/  STL [R1+0x8], RZ ;  /* 0x000008ff01007387 */ /* 0x0005e80000100800 */
[----:B------:R2:W-:Y:S04]  /*2600*/  STL [R1+0x4], RZ ;  /* 0x000004ff01007387 */ /* 0x0005e80000100800 */
[----:B------:R2:W-:Y:S01]  /*2610*/  STL [R1], RZ ;  /* 0x000000ff01007387 */ /* 0x0005e20000100800 */
[----:B------:R-:W-:Y:S05]  /*2620*/  @!P0 BRA `(.L_x_23) ;  /* 0x0000000800808947 */ /* 0x000fea0003800000 */
[----:B------:R-:W-:Y:S02]  /*2630*/  WARPGROUP.DEPBAR.LE gsb0, 0x0 ;  /* 0x00008000000079c5 */ /* 0x000fe40000010000 */
[----:B------:R-:W-:-:S01]  /*2640*/  FADD R227, RZ, R122 ;  /* 0x0000007affe37221 */ /* 0x000fc20000000000 */
[----:B------:R-:W-:Y:S01]  /*2650*/  FADD R226, RZ, R24 ;  /* 0x00000018ffe27221 */ /* 0x000fe20000000000 */
[----:B------:R-:W-:-:S01]  /*2660*/  FADD R225, RZ, R25 ;  /* 0x00000019ffe17221 */ /* 0x000fc20000000000 */
[----:B------:R-:W-:Y:S01]  /*2670*/  FADD R224, RZ, R26 ;  /* 0x0000001affe07221 */ /* 0x000fe20000000000 */
[----:B------:R-:W-:-:S01]  /*2680*/  FADD R223, RZ, R27 ;  /* 0x0000001bffdf7221 */ /* 0x000fc20000000000 */
[----:B------:R0:W-:Y:S01]  /*2690*/  STL [R1], R227 ;  /* 0x000000e301007387 */ /* 0x0001e20000100800 */
[----:B------:R-:W-:-:S01]  /*26a0*/  FADD R222, RZ, R28 ;  /* 0x0000001cffde7221 */ /* 0x000fc20000000000 */
[----:B------:R-:W-:Y:S01]  /*26b0*/  FADD R221, RZ, R29 ;  /* 0x0000001dffdd7221 */ /* 0x000fe20000000000 */
[----:B------:R-:W-:-:S01]  /*26c0*/  FADD R220, RZ, R30 ;  /* 0x0000001effdc7221 */ /* 0x000fc20000000000 */
[----:B------:R-:W-:Y:S01]  /*26d0*/  FADD R219, RZ, R31 ;  /* 0x0000001fffdb7221 */ /* 0x000fe20000000000 */
[----:B------:R-:W-:-:S01]  /*26e0*/  FADD R218, RZ, R32 ;  /* 0x00000020ffda7221 */ /* 0x000fc20000000000 */
[----:B------:R-:W-:Y:S01]  /*26f0*/  FADD R217, RZ, R33 ;  /* 0x00000021ffd97221 */ /* 0x000fe20000000000 */
[----:B------:R-:W-:-:S01]  /*2700*/  FADD R216, RZ, R34 ;  /* 0x00000022ffd87221 */ /* 0x000fc20000000000 */
[----:B------:R-:W-:Y:S01]  /*2710*/  FADD R215, RZ, R35 ;  /* 0x00000023ffd77221 */ /* 0x000fe20000000000 */
[----:B------:R-:W-:-:S01]  /*2720*/  FADD R214, RZ, R36 ;  /* 0x00000024ffd67221 */ /* 0x000fc20000000000 */
[----:B0-----:R-:W-:Y:S01]  /*2730*/  FADD R227, RZ, R123 ;  /* 0x0000007bffe37221 */ /* 0x001fe20000000000 */
[----:B------:R-:W-:-:S01]  /*2740*/  FADD R213, RZ, R37 ;  /* 0x00000025ffd57221 */ /* 0x000fc20000000000 */
[----:B------:R-:W-:Y:S01]  /*2750*/  FADD R212, RZ, R38 ;  /* 0x00000026ffd47221 */ /* 0x000fe20000000000 */
[----:B------:R-:W-:-:S01]  /*2760*/  FADD R211, RZ, R39 ;  /* 0x00000027ffd37221 */ /* 0x000fc20000000000 */
[----:B------:R-:W-:Y:S01]  /*2770*/  FADD R210, RZ, R40 ;  /* 0x00000028ffd27221 */ /* 0x000fe20000000000 */
[----:B------:R0:W-:Y:S01]  /*2780*/  STL [R1+0x4], R227 ;  /* 0x000004e301007387 */ /* 0x0001e20000100800 */
        /* <DEDUP_REMOVED lines=93> */
[----:B------:R-:W-:Y:S01]  /*2d60*/  UMOV UR6, URZ ;  /* 0x0000003f00067c82 */ /* 0x000fe20008000000 */
[----:B0-----:R-:W-:-:S05]  /*2d70*/  FADD R227, RZ, R130 ;  /* 0x00000082ffe37221 */ /* 0x001fca0000000000 */
[----:B------:R0:W-:Y:S02]  /*2d80*/  STL [R1+0x20], R227 ;  /* 0x000020e301007387 */ /* 0x0001e40000100800 */
        /* <DEDUP_REMOVED lines=42> */
.L_x_23:
[----:B------:R-:W-:-:S04]  /*3030*/  UIADD3 UR16, UR5, 0x1, URZ ;  /* 0x0000000105107890 */ /* 0x000fc8000fffe03f */
[----:B------:R-:W-:-:S04]  /*3040*/  UISETP.NE.AND UP0, UPT, UR16, 0x12, UPT ;  /* 0x000000121000788c */ /* 0x000fc8000bf05270 */
[----:B------:R-:W-:Y:S02]  /*3050*/  USEL UR8, URZ, 0x1, UP0 ;  /* 0x000000013f087887 */ /* 0x000fe40008000000 */
[----:B------:R-:W-:Y:S02]  /*3060*/  USEL UR16, UR16, URZ, UP0 ;  /* 0x0000003f10107287 */ /* 0x000fe40008000000 */
[----:B------:R-:W-:-:S06]  /*3070*/  ULOP3.LUT UR8, UR4, UR8, URZ, 0x3c, !UPT ;  /* 0x0000000804087292 */ /* 0x000fcc000f8e3c3f */
[----:B0-----:R-:W-:Y:S01]  /*3080*/  IMAD.U32 R227, RZ, RZ, UR8 ;  /* 0x00000008ffe37e24 */ /* 0x001fe2000f8e00ff */
[----:B------:R-:W-:-:S06]  /*3090*/  UMOV UR8, 0x1 ;  /* 0x0000000100087882 */ /* 0x000fcc0000000000 */
.L_x_18:
[----:B------:R-:W-:-:S04]  /*30a0*/  UISETP.LT.AND UP0, UPT, UR12, 0x1, UPT ;  /* 0x000000010c00788c */ /* 0x000fc8000bf01270 */
[----:B------:R-:W-:-:S04]  /*30b0*/  USEL UR9, UR12, 0x1, UP0 ;  /* 0x000000010c097887 */ /* 0x000fc80008000000 */
[----:B------:R-:W-:-:S04]  /*30c0*/  UIADD3 UR9, UR12, -UR9, URZ ;  /* 0x800000090c097290 */ /* 0x000fc8000fffe03f */
[----:B------:R-:W-:-:S06]  /*30d0*/  UISETP.GE.AND UP0, UPT, UR9, 0x1, UPT ;  /* 0x000000010900788c */ /* 0x000fcc000bf06270 */
[----:B------:R-:W-:-:S13]  /*30e0*/  PLOP3.LUT P0, PT, PT, PT, UP0, 0x80, 0x0 ;  /* 0x000000000000781c */ /* 0x000fda0003f0f008 */
[----:B------:R-:W-:Y:S05]  /*30f0*/  @!P0 BRA `(.L_x_24) ;  /* 0x0000001000908947 */ /* 0x000fea0003800000 */
[----:B------:R-:W-:Y:S01]  /*3100*/  IMAD.U32 R228, RZ, RZ, UR9 ;  /* 0x00000009ffe47e24 */ /* 0x000fe2000f8e00ff */
[----:B------:R-:W-:Y:S01]  /*3110*/  UMOV UR17, UR5 ;  /* 0x0000000500117c82 */ /* 0x000fe20008000000 */
[----:B------:R-:W-:-:S05]  /*3120*/  ULDC UR24, c[0x0][0x50c] ;  /* 0x0001430000187ab9 */ /* 0x000fca0000000800 */
.L_x_32:
[----:B------:R-:W-:-:S06]  /*3130*/  UISETP.NE.AND UP0, UPT, UR22, 0x3, UPT ;  /* 0x000000031600788c */ /* 0x000fcc000bf05270 */
[----:B------:R-:W-:-:S13]  /*3140*/  PLOP3.LUT P1, PT, PT, PT, UP0, 0x80, 0x0 ;  /* 0x000000000000781c */ /* 0x000fda0003f2f008 */
[----:B-1---5:R-:W-:Y:S05]  /*3150*/  @!P1 BRA `(.L_x_25) ;  /* 0x0000000000049947 */ /* 0x022fea0003800000 */
[----:B------:R-:W-:Y:S01]  /*3160*/  BPT.TRAP 0x1 ;  /* 0x000000040000795c */ /* 0x000fe20000300000 */
.L_x_25:
[----:B------:R-:W0:Y:S01]  /*3170*/  S2UR UR9, SR_CgaCtaId ;  /* 0x00000000000979c3 */ /* 0x000e220000008800 */
[----:B------:R-:W-:Y:S01]  /*3180*/  UMOV UR14, 0x400 ;  /* 0x00000400000e7882 */ /* 0x000fe20000000000 */
[----:B------:R-:W-:Y:S01]  /*3190*/  SHF.L.U32 R229, R227, 0x1f, RZ ;  /* 0x0000001fe3e57819 */ /* 0x000fe200000006ff */
[----:B0-----:R-:W-:-:S04]  /*31a0*/  ULEA UR14, UR9, UR14, 0x18 ;  /* 0x0000000e090e7291 */ /* 0x001fc8000f8ec03f */
[----:B------:R-:W-:-:S09]  /*31b0*/  ULEA UR9, UR16, UR14, 0x3 ;  /* 0x0000000e10097291 */ /* 0x000fd2000f8e183f */
[----:B------:R0:W1:Y:S01]  /*31c0*/  SYNCS.PHASECHK.TRANS64.TRYWAIT P0, [UR9], R229 ;  /* 0x000000e5ff0075a7 */ /* 0x0000620008000149 */
[----:B------:R-:W-:Y:S05]  /*31d0*/  @!P1 BRA `(.L_x_26) ;  /* 0x0000000000049947 */ /* 0x000fea0003800000 */
[----:B------:R-:W-:Y:S01]  /*31e0*/  BPT.TRAP 0x1 ;  /* 0x000000040000795c */ /* 0x000fe20000300000 */
.L_x_26:
[----:B-1----:R-:W-:Y:S05]  /*31f0*/  @P0 BRA `(.L_x_27) ;  /* 0x0000000000080947 */ /* 0x002fea0003800000 */
[----:B------:R-:W1:Y:S02]  /*3200*/  SYNCS.PHASECHK.TRANS64.TRYWAIT P0, [UR9], R229 ;  /* 0x000000e5ff0075a7 */ /* 0x000e640008000149 */
[----:B-1----:R-:W-:Y:S05]  /*3210*/  @!P0 BRA `(.L_x_28) ;  /* 0x000000d800848947 */ /* 0x002fea0003800000 */
.L_x_27:
[----:B------:R-:W-:Y:S01]  /*3220*/  UIADD3 UR9, UR14, 0x12200, URZ ;  /* 0x000122000e097890 */ /* 0x000fe2000fffe03f */
[----:B------:R-:W-:Y:S01]  /*3230*/  WARPGROUP.ARRIVE ;  /* 0x00000000000079c5 */ /* 0x000fe20000000000 */
[----:B------:R-:W-:Y:S02]  /*3240*/  UISETP.NE.AND UP0, UPT, UR7, URZ, UPT ;  /* 0x0000003f0700728c */ /* 0x000fe4000bf05270 */
[----:B------:R-:W-:Y:S02]  /*3250*/  USHF.R.U32.HI UR9, URZ, 0x4, UR9 ;  /* 0x000000043f097899 */ /* 0x000fe40008011609 */
[----:B------:R-:W-:Y:S02]  /*3260*/  USEL UR8, UR8, URZ, !UP0 ;  /* 0x0000003f08087287 */ /* 0x000fe4000c000000 */
[----:B------:R-:W-:Y:S02]  /*3270*/  ULOP3.LUT UR9, UR9, 0x3fff, URZ, 0xc0, !UPT ;  /* 0x00003fff09097892 */ /* 0x000fe4000f8ec03f */
[----:B------:R-:W-:-:S02]  /*3280*/  ULOP3.LUT UR7, UR15, 0x10000, URZ, 0xfc, !UPT ;  /* 0x000100000f077892 */ /* 0x000fc4000f8efc3f */
[----:B------:R-:W-:Y:S02]  /*3290*/  ULOP3.LUT UR9, UR9, 0x10000, URZ, 0xfc, !UPT ;  /* 0x0001000009097892 */ /* 0x000fe4000f8efc3f */
[----:B------:R-:W-:Y:S02]  /*32a0*/  UISETP.NE.U32.AND UP0, UPT, UR8, URZ, UPT ;  /* 0x0000003f0800728c */ /* 0x000fe4000bf05070 */
[----:B------:R-:W-:Y:S02]  /*32b0*/  ULEA UR8, UR16, UR7, 0x8 ;  /* 0x0000000710087291 */ /* 0x000fe4000f8e403f */
[----:B------:R-:W-:Y:S01]  /*32c0*/  ULEA UR10, UR16, UR9, 0x9 ;  /* 0x00000009100a7291 */ /* 0x000fe2000f8e483f */
[----:B------:R-:W-:Y:S02]  /*32d0*/  UMOV UR11, 0xc0000010 ;  /* 0xc0000010000b7882 */ /* 0x000fe40000000000 */
[----:B------:R-:W-:Y:S01]  /*32e0*/  UMOV UR9, 0xc0000010 ;  /* 0xc000001000097882 */ /* 0x000fe20000000000 */
[----:B------:R-:W-:-:S05]  /*32f0*/  UIADD3 UR6, UR6, 0x1, URZ ;  /* 0x0000000106067890 */ /* 0x000fca000fffe03f */
[----:B------:R-:W-:Y:S01]  /*3300*/  QGMMA.64x256x32.F32.E4M3.E4M3 R24, gdesc[UR8], R24, UP0, gsb0 ;  /* 0x03e00000081879f3 */ /* 0x000fe2000b800818 */
[----:B------:R-:W-:-:S04]  /*3310*/  UISETP.NE.AND UP0, UPT, UR6, UR24, UPT ;  /* 0x000000180600728c */ /* 0x000fc8000bf05270 */
[----:B------:R-:W-:-:S06]  /*3320*/  USEL UR7, URZ, 0x1, UP0 ;  /* 0x000000013f077887 */ /* 0x000fcc0008000000 */
[----:B------:R-:W-:Y:S01]  /*3330*/  ISETP.NE.AND P0, PT, RZ, UR7, PT ;  /* 0x00000007ff007c0c */ /* 0x000fe2000bf05270 */
[----:B------:R-:W-:-:S12]  /*3340*/  WARPGROUP.DEPBAR.LE gsb0, 0x1 ;  /* 0x00008000000079c5 */ /* 0x000fd80000010100 */
[----:B------:R-:W-:Y:S05]  /*3350*/  @!P0 BRA `(.L_x_29) ;  /* 0x0000000c00808947 */ /* 0x000fea0003800000 */
[----:B------:R-:W-:Y:S02]  /*3360*/  WARPGROUP.DEPBAR.LE gsb0, 0x0 ;  /* 0x00008000000079c5 */ /* 0x000fe40000010000 */
[----:B------:R-:W-:-:S01]  /*3370*/  FADD R226, R24, R226 ;  /* 0x000000e218e27221 */ /* 0x000fc20000000000 */
[----:B------:R-:W-:Y:S01]  /*3380*/  FADD R225, R25, R225 ;  /* 0x000000e119e17221 */ /* 0x000fe20000000000 */
[----:B------:R1:W-:Y:S01]  /*3390*/  STL [R1+0x90], R227 ;  /* 0x000090e301007387 */ /* 0x0003e20000100800 */
[----:B------:R-:W-:-:S01]  /*33a0*/  FADD R224, R26, R224 ;  /* 0x000000e01ae07221 */ /* 0x000fc20000000000 */
[----:B------:R-:W-:Y:S01]  /*33b0*/  FADD R223, R27, R223 ;  /* 0x000000df1bdf7221 */ /* 0x000fe20000000000 */
[----:B------:R-:W-:-:S01]  /*33c0*/  FADD R222, R28, R222 ;  /* 0x000000de1cde7221 */ /* 0x000fc20000000000 */
[----:B------:R-:W-:Y:S01]  /*33d0*/  FADD R221, R29, R221 ;  /* 0x000000dd1ddd7221 */ /* 0x000fe20000000000 */
[----:B-1----:R-:W3:Y:S04]  /*33e0*/  LDL.LU R227, [R1+0x30] ;  /* 0x0000300001e37983 */ /* 0x002ee80000300800 */
[----:B------:R1:W-:Y:S01]  /*33f0*/  STL [R1+0x94], R226 ;  /* 0x000094e201007387 */ /* 0x0003e20000100800 */
[----:B------:R-:W-:-:S01]  /*3400*/  FADD R220, R30, R220 ;  /* 0x000000dc1edc7221 */ /* 0x000fc20000000000 */
[----:B------:R-:W-:-:S02]  /*3410*/  FADD R219, R31, R219 ;  /* 0x000000db1fdb7221 */ /* 0x000fc40000000000 */
[----:B-1----:R-:W4:Y:S04]  /*3420*/  LDL.LU R226, [R1+0x2c] ;  /* 0x00002c0001e27983 */ /* 0x002f280000300800 */
[----:B------:R1:W-:Y:S01]  /*3430*/  STL [R1+0x98], R225 ;  /* 0x000098e101007387 */ /* 0x0003e20000100800 */
[----:B------:R-:W-:-:S03]  /*3440*/  FADD R218, R32, R218 ;  /* 0x000000da20da7221 */ /* 0x000fc60000000000 */
[----:B-1----:R-:W2:Y:S04]  /*3450*/  LDL.LU R225, [R1+0x28] ;  /* 0x0000280001e17983 */ /* 0x002ea80000300800 */
        /* <DEDUP_REMOVED lines=9> */
[----:B------:R1:W-:Y:S04]  /*34f0*/  STL [R1+0xa8], R221 ;  /* 0x0000a8dd01007387 */ /* 0x0003e80000100800 */
        /* <DEDUP_REMOVED lines=12> */
[----:B-1----:R-:W2:Y:S01]  /*35c0*/  LDL.LU R215, [R1] ;  /* 0x0000000001d77983 */ /* 0x002ea20000300800 */
[----:B------:R-:W-:-:S01]  /*35d0*/  FADD R214, R36, R214 ;  /* 0x000000d624d67221 */ /* 0x000fc20000000000 */
[----:B------:R-:W-:Y:S01]  /*35e0*/  FADD R213, R37, R213 ;  /* 0x000000d525d57221 */ /* 0x000fe20000000000 */
[----:B------:R-:W-:-:S01]  /*35f0*/  FADD R212, R38, R212 ;  /* 0x000000d426d47221 */ /* 0x000fc20000000000 */
[----:B------:R-:W-:Y:S01]  /*3600*/  FADD R211, R39, R211 ;  /* 0x000000d327d37221 */ /* 0x000fe20000000000 */
[----:B------:R-:W-:-:S01]  /*3610*/  FADD R210, R40, R210 ;  /* 0x000000d228d27221 */ /* 0x000fc20000000000 */
[----:B------:R-:W-:Y:S01]  /*3620*/  STL [R1+0xc4], R214 ;  /* 0x0000c4d601007387 */ /* 0x000fe20000100800 */
        /* <DEDUP_REMOVED lines=11> */
[----:B------:R1:W-:Y:S01]  /*36e0*/  STL [R1+0xd0], R211 ;  /* 0x0000d0d301007387 */ /* 0x0003e20000100800 */
[----:B------:R-:W-:-:S01]  /*36f0*/  FADD R200, R50, R200 ;  /* 0x000000c832c87221 */ /* 0x000fc20000000000 */
[----:B------:R-:W-:Y:S01]  /*3700*/  FADD R199, R51, R199 ;  /* 0x000000c733c77221 */ /* 0x000fe20000000000 */
        /* <DEDUP_REMOVED lines=69> */
[----:B-----5:R-:W-:Y:S01]  /*3b60*/  FADD R0, R121, R0 ;  /* 0x0000000079007221 */ /* 0x020fe20000000000 */
[----:B---3--:R-:W-:-:S01]  /*3b70*/  FADD R227, R134, R227 ;  /* 0x000000e386e37221 */ /* 0x008fc20000000000 */
[----:B----4-:R-:W-:Y:S01]  /*3b80*/  FADD R226, R133, R226 ;  /* 0x000000e285e27221 */ /* 0x010fe20000000000 */
[----:B--2---:R-:W-:-:S01]  /*3b90*/  FADD R225, R132, R225 ;  /* 0x000000e184e17221 */ /* 0x004fc20000000000 */
        /* <DEDUP_REMOVED lines=9> */
[----:B------:R-:W-:-:S05]  /*3c30*/  FADD R215, R122, R215 ;  /* 0x000000d77ad77221 */ /* 0x000fca0000000000 */
[----:B------:R2:W-:Y:S04]  /*3c40*/  STL [R1], R215 ;  /* 0x000000d701007387 */ /* 0x0005e80000100800 */
[----:B------:R3:W-:Y:S04]  /*3c50*/  STL [R1+0x4], R216 ;  /* 0x000004d801007387 */ /* 0x0007e80000100800 */
        /* <DEDUP_REMOVED lines=8> */
[----:B-1----:R-:W4:Y:S04]  /*3ce0*/  LDL.LU R211, [R1+0x34] ;  /* 0x0000340001d37983 */ /* 0x002f280000300800 */
[----:B------:R1:W-:Y:S04]  /*3cf0*/  STL [R1+0x28], R225 ;  /* 0x000028e101007387 */ /* 0x0003e80000100800 */
[----:B------:R-:W4:Y:S04]  /*3d00*/  LDL.LU R212, [R1+0x38] ;  /* 0x0000380001d47983 */ /* 0x000f280000300800 */
[----:B------:R1:W-:Y:S04]  /*3d10*/  STL [R1+0x2c], R226 ;  /* 0x00002ce201007387 */ /* 0x0003e80000100800 */
[----:B------:R-:W4:Y:S04]  /*3d20*/  LDL.LU R213, [R1+0x3c] ;  /* 0x00003c0001d57983 */ /* 0x000f280000300800 */
[----:B------:R1:W-:Y:S04]  /*3d30*/  STL [R1+0x30], R227 ;  /* 0x000030e301007387 */ /* 0x0003e80000100800 */
[----:B------:R-:W4:Y:S04]  /*3d40*/  LDL.LU R214, [R1+0x40] ;  /* 0x0000400001d67983 */ /* 0x000f280000300800 */
[----:B--2---:R-:W2:Y:S04]  /*3d50*/  LDL.LU R215, [R1+0x44] ;  /* 0x0000440001d77983 */ /* 0x004ea80000300800 */
[----:B---3--:R-:W3:Y:S04]  /*3d60*/  LDL.LU R216, [R1+0x48] ;  /* 0x0000480001d87983 */ /* 0x008ee80000300800 */
[----:B----4-:R-:W4:Y:S04]  /*3d70*/  LDL.LU R217, [R1+0x4c] ;  /* 0x00004c0001d97983 */ /* 0x010f280000300800 */
[----:B0-----:R-:W4:Y:S04]  /*3d80*/  LDL.LU R218, [R1+0x50] ;  /* 0x0000500001da7983 */ /* 0x001f280000300800 */
[----:B------:R-:W4:Y:S04]  /*3d90*/  LDL.LU R219, [R1+0x54] ;  /* 0x0000540001db7983 */ /* 0x000f280000300800 */
[----:B------:R-:W4:Y:S04]  /*3da0*/  LDL.LU R220, [R1+0x58] ;  /* 0x0000580001dc7983 */ /* 0x000f280000300800 */
[----:B------:R-:W4:Y:S04]  /*3db0*/  LDL.LU R221, [R1+0x5c] ;  /* 0x00005c0001dd7983 */ /* 0x000f280000300800 */
[----:B------:R-:W4:Y:S04]  /*3dc0*/  LDL.LU R222, [R1+0x60] ;  /* 0x0000600001de7983 */ /* 0x000f280000300800 */
[----:B------:R-:W4:Y:S04]  /*3dd0*/  LDL.LU R223, [R1+0x64] ;  /* 0x0000640001df7983 */ /* 0x000f280000300800 */
[----:B------:R-:W4:Y:S04]  /*3de0*/  LDL.LU R224, [R1+0x68] ;  /* 0x0000680001e07983 */ /* 0x000f280000300800 */
[----:B-1----:R-:W4:Y:S04]  /*3df0*/  LDL.LU R225, [R1+0x6c] ;  /* 0x00006c0001e17983 */ /* 0x002f280000300800 */
[----:B------:R-:W4:Y:S04]  /*3e00*/  LDL.LU R226, [R1+0x70] ;  /* 0x0000700001e27983 */ /* 0x000f280000300800 */
[----:B------:R-:W4:Y:S01]  /*3e10*/  LDL.LU R227, [R1+0x74] ;  /* 0x0000740001e37983 */ /* 0x000f220000300800 */
[----:B------:R-:W-:-:S05]  /*3e20*/  FADD R211, R135, R211 ;  /* 0x000000d387d37221 */ /* 0x000fca0000000000 */
[----:B------:R0:W-:Y:S01]  /*3e30*/  STL [R1+0x34], R211 ;  /* 0x000034d301007387 */ /* 0x0001e20000100800 */
[----:B------:R-:W-:-:S03]  /*3e40*/  FADD R212, R136, R212 ;  /* 0x000000d488d47221 */ /* 0x000fc60000000000 */
[----:B0-----:R1:W5:Y:S01]  /*3e50*/  LDL.LU R211, [R1+0xd0] ;  /* 0x0000d00001d37983 */ /* 0x0013620000300800 */
[----:B------:R-:W-:-:S03]  /*3e60*/  FADD R213, R137, R213 ;  /* 0x000000d589d57221 */ /* 0x000fc60000000000 */
[----:B------:R0:W-:Y:S01]  /*3e70*/  STL [R1+0x38], R212 ;  /* 0x000038d401007387 */ /* 0x0001e20000100800 */
[----:B------:R-:W-:-:S01]  /*3e80*/  FADD R214, R138, R214 ;  /* 0x000000d68ad67221 */ /* 0x000fc20000000000 */
[----:B--2---:R-:W-:Y:S02]  /*3e90*/  FADD R215, R139, R215 ;  /* 0x000000d78bd77221 */ /* 0x004fe40000000000 */
[----:B0-----:R1:W5:Y:S01]  /*3ea0*/  LDL.LU R212, [R1+0xcc] ;  /* 0x0000cc0001d47983 */ /* 0x0013620000300800 */
[----:B---3--:R-:W-:-:S03]  /*3eb0*/  FADD R216, R140, R216 ;  /* 0x000000d88cd87221 */ /* 0x008fc60000000000 */
[----:B------:R0:W-:Y:S01]  /*3ec0*/  STL [R1+0x3c], R213 ;  /* 0x00003cd501007387 */ /* 0x0001e20000100800 */
[----:B----4-:R-:W-:-:S03]  /*3ed0*/  FADD R217, R141, R217 ;  /* 0x000000d98dd97221 */ /* 0x010fc60000000000 */
[----:B0-----:R1:W5:Y:S01]  /*3ee0*/  LDL.LU R213, [R1+0xc8] ;  /* 0x0000c80001d57983 */ /* 0x0013620000300800 */
[----:B------:R-:W-:-:S03]  /*3ef0*/  FADD R218, R142, R218 ;  /* 0x000000da8eda7221 */ /* 0x000fc60000000000 */
[----:B------:R0:W-:Y:S01]  /*3f00*/  STL [R1+0x40], R214 ;  /* 0x000040d601007387 */ /* 0x0001e20000100800 */
[----:B------:R-:W-:-:S01]  /*3f10*/  FADD R219, R143, R219 ;  /* 0x000000db8fdb7221 */ /* 0x000fc20000000000 */
[----:B------:R-:W-:Y:S02]  /*3f20*/  FADD R220, R144, R220 ;  /* 0x000000dc90dc7221 */ /* 0x000fe40000000000 */
[----:B0-----:R1:W5:Y:S04]  /*3f30*/  LDL.LU R214, [R1+0xc4] ;  /* 0x0000c40001d67983 */ /* 0x0013680000300800 */
[----:B------:R0:W-:Y:S01]  /*3f40*/  STL [R1+0x44], R215 ;  /* 0x000044d701007387 */ /* 0x0001e20000100800 */
[----:B------:R-:W-:-:S01]  /*3f50*/  FADD R221, R145, R221 ;  /* 0x000000dd91dd7221 */ /* 0x000fc20000000000 */
[----:B------:R-:W-:-:S02]  /*3f60*/  FADD R222, R146, R222 ;  /* 0x000000de92de7221 */ /* 0x000fc40000000000 */
[----:B0-----:R1:W5:Y:S04]  /*3f70*/  LDL.LU R215, [R1+0xc0] ;  /* 0x0000c00001d77983 */ /* 0x0013680000300800 */
[----:B------:R0:W-:Y:S01]  /*3f80*/  STL [R1+0x48], R216 ;  /* 0x000048d801007387 */ /* 0x0001e20000100800 */
[----:B------:R-:W-:-:S03]  /*3f90*/  FADD R223, R147, R223 ;  /* 0x000000df93df7221 */ /* 0x000fc60000000000 */
        /* <DEDUP_REMOVED lines=13> */
[----:B------:R0:W-:Y:S04]  /*4070*/  STL [R1+0x5c], R221 ;  /* 0x00005cdd01007387 */ /* 0x0001e80000100800 */
        /* <DEDUP_REMOVED lines=12> */
[----:B0-----:R1:W5:Y:S01]  /*4140*/  LDL.LU R227, [R1+0x90] ;  /* 0x0000900001e37983 */ /* 0x0013620000300800 */
[----:B------:R-:W-:-:S05]  /*4150*/  UMOV UR6, URZ ;  /* 0x0000003f00067c82 */ /* 0x000fca0008000000 */
.L_x_29:
[----:B------:R-:W-:Y:S05]  /*4160*/  @!P1 BRA `(.L_x_30) ;  /* 0x0000000000049947 */ /* 0x000fea0003800000 */
[----:B------:R-:W-:Y:S01]  /*4170*/  BPT.TRAP 0x1 ;  /* 0x000000040000795c */ /* 0x000fe20000300000 */
.L_x_30:
[----:B------:R3:W-:Y:S04]  /*4180*/  STL [R1+0x94], R2 ;  /* 0x0000940201007387 */ /* 0x0007e80000100800 */
[----:B---3--:R-:W3:Y:S04]  /*4190*/  LDL R2, [R1+0x78] ;  /* 0x0000780001027983 */ /* 0x008ee80000100800 */
[----:B-----5:R4:W-:Y:S04]  /*41a0*/  STL [R1+0x90], R0 ;  /* 0x0000900001007387 */ /* 0x0209e80000100800 */
[----:B----4-:R-:W4:Y:S01]  /*41b0*/  LDL R0, [R1+0x7c] ;  /* 0x00007c0001007983 */ /* 0x010f220000100800 */
[----:B0-----:R-:W-:Y:S01]  /*41c0*/  IMAD.U32 R229, RZ, RZ, UR17 ;  /* 0x00000011ffe57e24 */ /* 0x001fe2000f8e00ff */
[----:B---3--:R-:W-:-:S02]  /*41d0*/  ISETP.NE.AND P0, PT, R2, RZ, PT ;  /* 0x000000ff0200720c */ /* 0x008fc40003f05270 */
[----:B------:R0:W5:Y:S11]  /*41e0*/  LDL.LU R2, [R1+0x94] ;  /* 0x0000940001027983 */ /* 0x0001760000300800 */
[----:B------:R-:W-:-:S05]  /*41f0*/  @P0 LEA R229, R229, UR14, 0x3 ;  /* 0x0000000ee5e50c11 */ /* 0x000fca000f8e18ff */
[----:B------:R-:W-:-:S05]  /*4200*/  @P0 VIADD R229, R229, 0x90 ;  /* 0x00000090e5e50836 */ /* 0x000fca0000000000 */
[----:B----4-:R-:W-:Y:S02]  /*4210*/  @P0 PRMT R229, R0, 0x654, R229 ;  /* 0x0000065400e50816 */ /* 0x010fe400000000e5 */
[----:B------:R0:W5:Y:S01]  /*4220*/  LDL.LU R0, [R1+0x90] ;  /* 0x0000900001007983 */ /* 0x0001620000300800 */
[----:B------:R-:W-:Y:S01]  /*4230*/  UISETP.GT.U32.AND UP0, UPT, UR13, 0x1, UPT ;  /* 0x000000010d00788c */ /* 0x000fe2000bf04070 */
[----:B------:R0:W-:Y:S05]  /*4240*/  @P0 SYNCS.ARRIVE.TRANS64.RED.A1T0 RZ, [R229+URZ], RZ ;  /* 0x000000ffe5ff09a7 */ /* 0x0001ea000810043f */
[----:B------:R-:W-:-:S13]  /*4250*/  PLOP3.LUT P0, PT, PT, PT, UP0, 0x80, 0x0 ;  /* 0x000000000000781c */ /* 0x000fda0003f0f008 */
[----:B0-----:R-:W-:Y:S05]  /*4260*/  @P0 BRA `(.L_x_31) ;  /* 0x0000000000040947 */ /* 0x001fea0003800000 */
[----:B------:R-:W-:Y:S01]  /*4270*/  BPT.TRAP 0x1 ;  /* 0x000000040000795c */ /* 0x000fe20000300000 */
.L_x_31:
[----:B------:R-:W-:Y:S01]  /*4280*/  UIADD3 UR16, UR16, 0x1, URZ ;  /* 0x0000000110107890 */ /* 0x000fe2000fffe03f */
[C---:B------:R-:W-:Y:S01]  /*4290*/  ISETP.GT.AND P0, PT, R228.reuse, 0x1, PT ;  /* 0x00000001e400780c */ /* 0x040fe20003f04270 */
[----:B------:R-:W-:Y:S01]  /*42a0*/  UIADD3 UR17, UR17, 0x1, URZ ;  /* 0x0000000111117890 */ /* 0x000fe2000fffe03f */
[----:B------:R-:W-:Y:S01]  /*42b0*/  VIADD R228, R228, 0xffffffff ;  /* 0xffffffffe4e47836 */ /* 0x000fe20000000000 */
[----:B------:R-:W-:Y:S02]  /*42c0*/  UISETP.NE.AND UP0, UPT, UR16, 0x12, UPT ;  /* 0x000000121000788c */ /* 0x000fe4000bf05270 */
[----:B------:R-:W-:Y:S02]  /*42d0*/  UISETP.NE.AND UP1, UPT, UR17, 0x12, UPT ;  /* 0x000000121100788c */ /* 0x000fe4000bf25270 */
[----:B------:R-:W-:Y:S02]  /*42e0*/  USEL UR8, URZ, 0x1, UP0 ;  /* 0x000000013f087887 */ /* 0x000fe40008000000 */
[----:B------:R-:W-:-:S02]  /*42f0*/  USEL UR16, UR16, URZ, UP0 ;  /* 0x0000003f10107287 */ /* 0x000fc40008000000 */
[----:B------:R-:W-:Y:S02]  /*4300*/  USEL UR17, UR17, URZ, UP1 ;  /* 0x0000003f11117287 */ /* 0x000fe40008800000 */
[----:B------:R-:W-:Y:S01]  /*4310*/  LOP3.LUT R227, R227, UR8, RZ, 0x3c, !PT ;  /* 0x00000008e3e37c12 */ /* 0x000fe2000f8e3cff */
[----:B------:R-:W-:Y:S01]  /*4320*/  UMOV UR8, 0x1 ;  /* 0x0000000100087882 */ /* 0x000fe20000000000 */
[----:B------:R-:W-:Y:S08]  /*4330*/  @P0 BRA `(.L_x_32) ;  /* 0xffffffec007c0947 */ /* 0x000ff0000383ffff */
.L_x_24:
[----:B------:R-:W-:-:S04]  /*4340*/  UISETP.NE.AND UP0, UPT, UR6, URZ, UPT ;  /* 0x0000003f0600728c */ /* 0x000fc8000bf05270 */
[----:B------:R-:W-:-:S06]  /*4350*/  USEL UR6, URZ, 0x1, !UP0 ;  /* 0x000000013f067887 */ /* 0x000fcc000c000000 */
[----:B------:R-:W-:-:S13]  /*4360*/  ISETP.NE.AND P0, PT, RZ, UR6, PT ;  /* 0x00000006ff007c0c */ /* 0x000fda000bf05270 */
[----:B------:R-:W-:Y:S05]  /*4370*/  @!P0 BRA `(.L_x_33) ;  /* 0x0000000c00dc8947 */ /* 0x000fea0003800000 */
[----:B------:R-:W3:Y:S04]  /*4380*/  LDL.LU R227, [R1+0x74] ;  /* 0x0000740001e37983 */ /* 0x000ee80000300800 */
[----:B---3--:R0:W-:Y:S04]  /*4390*/  STL [R1+0x90], R227 ;  /* 0x000090e301007387 */ /* 0x0081e80000100800 */
[----:B0-----:R-:W3:Y:S04]  /*43a0*/  LDL.LU R227, [R1+0x70] ;  /* 0x0000700001e37983 */ /* 0x001ee80000300800 */
        /* <DEDUP_REMOVED lines=55> */
[----:B0-----:R-:W3:Y:S01]  /*4720*/  LDL.LU R227, [R1] ;  /* 0x0000000001e37983 */ /* 0x001ee20000300800 */
[----:B------:R-:W-:-:S02]  /*4730*/  WARPGROUP.DEPBAR.LE gsb0, 0x0 ;  /* 0x00008000000079c5 */ /* 0x000fc40000010000 */
[----:B------:R-:W-:Y:S01]  /*4740*/  FADD R226, R24, R226 ;  /* 0x000000e218e27221 */ /* 0x000fe20000000000 */
        /* <DEDUP_REMOVED lines=95> */
[----:B-----5:R-:W-:Y:S01]  /*4d40*/  FADD R2, R120, R2 ;  /* 0x0000000278027221 */ /* 0x020fe20000000000 */
[----:B------:R-:W-:Y:S01]  /*4d50*/  FADD R0, R121, R0 ;  /* 0x0000000079007221 */ /* 0x000fe20000000000 */
[----:B---3--:R-:W-:-:S05]  /*4d60*/  FADD R227, R122, R227 ;  /* 0x000000e37ae37221 */ /* 0x008fca0000000000 */
[----:B------:R0:W-:Y:S04]  /*4d70*/  STL [R1], R227 ;  /* 0x000000e301007387 */ /* 0x0001e80000100800 */
[----:B0-----:R-:W3:Y:S02]  /*4d80*/  LDL.LU R227, [R1+0x100] ;  /* 0x0001000001e37983 */ /* 0x001ee40000300800 */
[----:B---3--:R-:W-:-:S05]  /*4d90*/  FADD R227, R123, R227 ;  /* 0x000000e37be37221 */ /* 0x008fca0000000000 */
[----:B------:R0:W-:Y:S04]  /*4da0*/  STL [R1+0x4], R227 ;  /* 0x000004e301007387 */ /* 0x0001e80000100800 */
        /* <DEDUP_REMOVED lines=83> */
[----:B------:R0:W-:Y:S02]  /*52e0*/  STL [R1+0x74], R227 ;  /* 0x000074e301007387 */ /* 0x0001e40000100800 */
.L_x_33:
[----:B------:R-:W-:Y:S02]  /*52f0*/  WARPGROUP.DEPBAR.LE gsb0, 0x0 ;  /* 0x00008000000079c5 */ /* 0x000fe40000010000 */
[----:B------:R-:W3:Y:S02]  /*5300*/  LDC R24, c[0x0][0x28c] ;  /* 0x0000a300ff187b82 */ /* 0x000ee40000000800 */
[----:B---3--:R-:W-:-:S13]  /*5310*/  ISETP.GE.AND P0, PT, R24, 0x1, PT ;  /* 0x000000011800780c */ /* 0x008fda0003f06270 */
[----:B------:R-:W-:Y:S05]  /*5320*/  @!P0 BRA `(.L_x_34) ;  /* 0x0000000000648947 */ /* 0x000fea0003800000 */
[----:B------:R-:W-:-:S06]  /*5330*/  UISETP.NE.AND UP0, UPT, UR22, 0x3, UPT ;  /* 0x000000031600788c */ /* 0x000fcc000bf05270 */
[----:B------:R-:W-:-:S13]  /*5340*/  PLOP3.LUT P0, PT, PT, PT, UP0, 0x80, 0x0 ;  /* 0x000000000000781c */ /* 0x000fda0003f0f008 */
[----:B------:R-:W-:Y:S05]  /*5350*/  @!P0 BRA `(.L_x_35) ;  /* 0x0000000000048947 */ /* 0x000fea0003800000 */
[----:B------:R-:W-:Y:S01]  /*5360*/  BPT.TRAP 0x1 ;  /* 0x000000040000795c */ /* 0x000fe20000300000 */
.L_x_35:
[----:B0-----:R-:W3:Y:S01]  /*5370*/  LDL R227, [R1+0x78] ;  /* 0x0000780001e37983 */ /* 0x001ee20000100800 */
[----:B------:R-:W-:Y:S01]  /*5380*/  BSSY B0, `(.L_x_36) ;  /* 0x000000f000007945 */ /* 0x000fe20003800000 */
[----:B---3--:R-:W-:-:S13]  /*5390*/  ISETP.NE.AND P0, PT, R227, RZ, PT ;  /* 0x000000ffe300720c */ /* 0x008fda0003f05270 */
[----:B------:R-:W-:Y:S05]  /*53a0*/  @!P0 BRA `(.L_x_37) ;  /* 0x0000000000308947 */ /* 0x000fea0003800000 */
[----:B------:R-:W3:Y:S01]  /*53b0*/  LDL R227, [R1+0x7c] ;  /* 0x00007c0001e37983 */ /* 0x000ee20000100800 */
[----:B------:R-:W-:-:S04]  /*53c0*/  UISETP.LT.AND UP0, UPT, UR12, 0x1, UPT ;  /* 0x000000010c00788c */ /* 0x000fc8000bf01270 */
[----:B------:R-:W-:-:S04]  /*53d0*/  USEL UR8, UR12, 0x1, UP0 ;  /* 0x000000010c087887 */ /* 0x000fc80008000000 */
[----:B------:R-:W-:-:S04]  /*53e0*/  UIADD3 UR8, UR5, UR12, -UR8 ;  /* 0x0000000c05087290 */ /* 0x000fc8000fffe808 */
[----:B------:R-:W-:-:S04]  /*53f0*/  UIMAD.WIDE.U32 UR6, UR8, 0x38e38e39, URZ ;  /* 0x38e38e39080678a5 */ /* 0x000fc8000f8e003f */
[----:B------:R-:W-:-:S04]  /*5400*/  USHF.R.U32.HI UR6, URZ, 0x2, UR7 ;  /* 0x000000023f067899 */ /* 0x000fc80008011607 */
[----:B------:R-:W-:-:S04]  /*5410*/  UIMAD UR8, UR6, -0x12, UR8 ;  /* 0xffffffee060878a4 */ /* 0x000fc8000f8e0208 */
[----:B------:R-:W-:-:S04]  /*5420*/  ULEA UR8, UR8, UR14, 0x3 ;  /* 0x0000000e08087291 */ /* 0x000fc8000f8e183f */
[----:B------:R-:W-:-:S06]  /*5430*/  UIADD3 UR8, UR8, 0x90, URZ ;  /* 0x0000009008087890 */ /* 0x000fcc000fffe03f */
[----:B------:R-:W-:-:S05]  /*5440*/  IMAD.U32 R24, RZ, RZ, UR8 ;  /* 0x00000008ff187e24 */ /* 0x000fca000f8e00ff */
[----:B---3--:R-:W-:-:S04]  /*5450*/  PRMT R24, R227, 0x654, R24 ;  /* 0x00000654e3187816 */ /* 0x008fc80000000018 */
[----:B------:R0:W-:Y:S03]  /*5460*/  SYNCS.ARRIVE.TRANS64.RED.A1T0 RZ, [R24+URZ], RZ ;  /* 0x000000ff18ff79a7 */ /* 0x0001e6000810043f */
.L_x_37:
[----:B------:R-:W-:Y:S05]  /*5470*/  BSYNC B0 ;  /* 0x0000000000007941 */ /* 0x000fea0003800000 */
.L_x_36:
[----:B------:R-:W-:-:S06]  /*5480*/  UISETP.GT.U32.AND UP0, UPT, UR13, 0x1, UPT ;  /* 0x000000010d00788c */ /* 0x000fcc000bf04070 */
[----:B------:R-:W-:-:S13]  /*5490*/  PLOP3.LUT P0, PT, PT, PT, UP0, 0x80, 0x0 ;  /* 0x000000000000781c */ /* 0x000fda0003f0f008 */
[----:B------:R-:W-:Y:S05]  /*54a0*/  @P0 BRA `(.L_x_34) ;  /* 0x0000000000040947 */ /* 0x000fea0003800000 */
[----:B------:R-:W-:Y:S01]  /*54b0*/  BPT.TRAP 0x1 ;  /* 0x000000040000795c */ /* 0x000fe20000300000 */
.L_x_34:
[----:B-----5:R3:W-:Y:S01]  /*54c0*/  STL [R1+0x94], R2 ;  /* 0x0000940201007387 */ /* 0x0207e20000100800 */
[----:B------:R-:W4:Y:S01]  /*54d0*/  LDC R28, c[0x0][0x288] ;  /* 0x0000a200ff1c7b82 */ /* 0x000f220000000800 */
[----:B------:R-:W-:Y:S02]  /*54e0*/  UIADD3 UR9, UR12, UR5, URZ ;  /* 0x000000050c097290 */ /* 0x000fe4000fffe03f */
[----:B------:R0:W-:Y:S01]  /*54f0*/  STL [R1+0x90], R0 ;  /* 0x0000900001007387 */ /* 0x0001e20000100800 */
[----:B------:R-:W-:Y:S01]  /*5500*/  USHF.R.S32.HI UR10, URZ, 0x1f, UR23 ;  /* 0x0000001f3f0a7899 */ /* 0x000fe20008011417 */
[----:B------:R-:W-:Y:S01]  /*5510*/  ULDC.64 UR14, c[0x0][0x5d0] ;  /* 0x00017400000e7ab9 */ /* 0x000fe20000000a00 */
[----:B------:R-:W-:Y:S01]  /*5520*/  ULDC UR11, c[0x0][0x284] ;  /* 0x0000a100000b7ab9 */ /* 0x000fe20000000800 */
[----:B---3--:R-:W3:Y:S01]  /*5530*/  S2R R2, SR_TID.X ;  /* 0x0000000000027919 */ /* 0x008ee20000002100 */
[----:B0-----:R-:W2:Y:S04]  /*5540*/  LDL.LU R0, [R1+0x88] ;  /* 0x0000880001007983 */ /* 0x001ea80000300800 */
[----:B------:R-:W4:Y:S01]  /*5550*/  LDL.LU R227, [R1+0x8c] ;  /* 0x00008c0001e37983 */ /* 0x000f220000300800 */
[----:B------:R-:W-:-:S02]  /*5560*/  UISETP.GT.U32.AND UP0, UPT, UR9, 0x11, UPT ;  /* 0x000000110900788c */ /* 0x000fc4000bf04070 */
[----:B------:R-:W-:Y:S01]  /*5570*/  UISETP.GE.U32.AND UP1, UPT, UR12, 0x12, UPT ;  /* 0x000000120c00788c */ /* 0x000fe2000bf26070 */
[--C-:B---3--:R-:W-:Y:S02]  /*5580*/  SHF.R.U32.HI R24, RZ, 0x2, R2.reuse ;  /* 0x00000002ff187819 */ /* 0x108fe40000011602 */
[----:B------:R-:W-:Y:S02]  /*5590*/  LOP3.LUT R26, R2, 0x60, RZ, 0xc0, !PT ;  /* 0x00000060021a7812 */ /* 0x000fe400078ec0ff */
[----:B------:R-:W-:Y:S02]  /*55a0*/  SHF.R.U32.HI R27, RZ, 0x7, R2 ;  /* 0x00000007ff1b7819 */ /* 0x000fe40000011602 */
[----:B------:R-:W-:Y:S02]  /*55b0*/  LOP3.LUT R25, R24, 0x7, RZ, 0xc0, !PT ;  /* 0x0000000718197812 */ /* 0x000fe400078ec0ff */
[----:B------:R-:W-:Y:S02]  /*55c0*/  SHF.R.U32.HI R26, RZ, 0x1, R26 ;  /* 0x00000001ff1a7819 */ /* 0x000fe4000001161a */
[----:B------:R-:W-:-:S02]  /*55d0*/  LOP3.LUT R24, R27, 0x1, RZ, 0xc0, !PT ;  /* 0x000000011b187812 */ /* 0x000fc400078ec0ff */
[----:B------:R-:W-:-:S03]  /*55e0*/  IADD3 R29, RZ, -R26, -R25 ;  /* 0x8000001aff1d7210 */ /* 0x000fc60007ffe819 */
[C---:B------:R-:W-:Y:S02]  /*55f0*/  IMAD.SHL.U32 R30, R24.reuse, 0x40, RZ ;  /* 0x00000040181e7824 */ /* 0x040fe400078e00ff */
[----:B------:R-:W-:Y:S02]  /*5600*/  IMAD R29, R24, -0x40, R29 ;  /* 0xffffffc0181d7824 */ /* 0x000fe400078e021d */
[----:B------:R-:W-:Y:S01]  /*5610*/  IMAD.SHL.U32 R24, R2, 0x2, RZ ;  /* 0x0000000202187824 */ /* 0x000fe200078e00ff */
[----:B------:R-:W-:-:S04]  /*5620*/  LOP3.LUT R27, R30, 0x40, R25, 0xe2, !PT ;  /* 0x000000401e1b7812 */ /* 0x000fc800078ee219 */
[----:B------:R-:W-:Y:S02]  /*5630*/  LOP3.LUT R30, R24, 0x6, RZ, 0xc0, !PT ;  /* 0x00000006181e7812 */ /* 0x000fe400078ec0ff */
[----:B------:R-:W-:Y:S02]  /*5640*/  LOP3.LUT R24, R2, 0x3, RZ, 0xc0, !PT ;  /* 0x0000000302187812 */ /* 0x000fe400078ec0ff */
[----:B------:R0:W5:Y:S01]  /*5650*/  LDL.LU R2, [R1+0x94] ;  /* 0x0000940001027983 */ /* 0x0001620000300800 */
[----:B------:R-:W-:Y:S01]  /*5660*/  UIMAD.WIDE.U32 UR6, UR9, 0x38e38e39, URZ ;  /* 0x38e38e39090678a5 */ /* 0x000fe2000f8e003f */
[----:B--2---:R-:W-:Y:S01]  /*5670*/  PRMT R30, R30, 0x6540, R0 ;  /* 0x000065401e1e7816 */ /* 0x004fe20000000000 */
[----:B------:R-:W-:Y:S02]  /*5680*/  IMAD.SHL.U32 R35, R0, 0x100, RZ ;  /* 0x0000010000237824 */ /* 0x000fe400078e00ff */
[----:B------:R0:W5:Y:S01]  /*5690*/  LDL.LU R0, [R1+0x90] ;  /* 0x0000900001007983 */ /* 0x0001620000300800 */
[----:B----4-:R-:W-:Y:S01]  /*56a0*/  IMAD R34, R24, -0x2, R28 ;  /* 0xfffffffe18227824 */ /* 0x010fe200078e021c */
[----:B------:R-:W-:Y:S01]  /*56b0*/  UIMAD UR5, UR10, UR14, URZ ;  /* 0x0000000e0a0572a4 */ /* 0x000fe2000f8e023f */
[----:B------:R-:W-:Y:S01]  /*56c0*/  ISETP.GE.AND P0, PT, R35, R28, PT ;  /* 0x0000001c2300720c */ /* 0x000fe20003f06270 */
[C---:B------:R-:W-:Y:S01]  /*56d0*/  IMAD.SHL.U32 R28, R227.reuse, 0x80, RZ ;  /* 0x00000080e31c7824 */ /* 0x040fe200078e00ff */
[----:B------:R-:W-:Y:S01]  /*56e0*/  UISETP.LT.U32.AND UP0, UPT, UR12, 0x12, UP0 ;  /* 0x000000120c00788c */ /* 0x000fe20008701070 */
[--C-:B------:R-:W-:Y:S01]  /*56f0*/  SHF.R.S32.HI R31, RZ, 0x1f, R30.reuse ;  /* 0x0000001fff1f7819 */ /* 0x100fe2000001141e */
[----:B------:R-:W-:Y:S01]  /*5700*/  UIMAD UR8, UR23, UR15, UR5 ;  /* 0x0000000f170872a4 */ /* 0x000fe2000f8e0205 */
[----:B------:R-:W-:Y:S01]  /*5710*/  IMAD.U32 R25, RZ, RZ, UR14 ;  /* 0x0000000eff197e24 */ /* 0x000fe2000f8e00ff */
[C---:B------:R-:W-:Y:S01]  /*5720*/  ISETP.GE.OR P0, PT, R28.reuse, UR11, P0 ;  /* 0x0000000b1c007c0c */ /* 0x040fe20008706670 */
[----:B------:R-:W-:Y:S01]  /*5730*/  USEL UR5, URZ, 0x1, !UP0 ;  /* 0x000000013f057887 */ /* 0x000fe2000c000000 */
[----:B------:R-:W-:Y:S01]  /*5740*/  IMAD.WIDE R32, R227, 0x80, RZ ;  /* 0x00000080e3207825 */ /* 0x000fe200078e02ff */
[----:B------:R-:W-:Y:S01]  /*5750*/  USHF.R.U32.HI UR6, URZ, 0x2, UR7 ;  /* 0x000000023f067899 */ /* 0x000fe20008011607 */
[----:B------:R-:W-:Y:S01]  /*5760*/  IADD3 R38, -R28, UR11, R29 ;  /* 0x0000000b1c267c10 */ /* 0x000fe2000fffe11d */
[----:B------:R-:W-:Y:S01]  /*5770*/  ULOP3.LUT UR4, UR4, UR5, URZ, 0x3c, !UPT ;  /* 0x0000000504047292 */ /* 0x000fe2000f8e3c3f */
[----:B------:R-:W-:Y:S01]  /*5780*/  IMAD.WIDE.U32 R24, R25, UR23, R30 ;  /* 0x0000001719187c25 */ /* 0x000fe2000f8e001e */
[----:B------:R-:W-:Y:S01]  /*5790*/  UIMAD UR5, UR6, -0x12, UR9 ;  /* 0xffffffee060578a4 */ /* 0x000fe2000f8e0209 */
[----:B------:R-:W-:Y:S01]  /*57a0*/  LOP3.LUT R39, R32, R27, R26, 0xfe, !PT ;  /* 0x0000001b20277212 */ /* 0x000fe200078efe1a */
[----:B------:R-:W-:Y:S01]  /*57b0*/  @UP1 ULOP3.LUT UR4, UR4, 0x1, UR6, 0x78, !UPT ;  /* 0x0000000104041892 */ /* 0x000fe2000f8e7806 */
[----:B------:R-:W-:-:S02]  /*57c0*/  VIADD R25, R25, UR8 ;  /* 0x0000000819197c36 */ /* 0x000fc40008000000 */
[----:B------:R-:W-:Y:S02]  /*57d0*/  IMAD.IADD R35, R34, 0x1, -R35 ;  /* 0x0000000122237824 */ /* 0x000fe400078e0a23 */
[----:B------:R-:W-:Y:S01]  /*57e0*/  IMAD.MOV.U32 R34, RZ, RZ, -0x1 ;  /* 0xffffffffff227424 */ /* 0x000fe200078e00ff */
[----:B0-----:R-:W-:Y:S06]  /*57f0*/  @P0 BRA `(.L_x_38) ;  /* 0x0000008c00980947 */ /* 0x001fec0003800000 */
[----:B------:R-:W0:Y:S01]  /*5800*/  LDC.64 R28, c[0x0][0x5c8] ;  /* 0x00017200ff1c7b82 */ /* 0x000e220000000a00 */
[----:B------:R-:W-:Y:S01]  /*5810*/  ULDC.64 UR6, c[0x0][0x5c0] ;  /* 0x0001700000067ab9 */ /* 0x000fe20000000a00 */
[----:B------:R-:W-:Y:S01]  /*5820*/  BSSY B0, `(.L_x_38) ;  /* 0x00008e3000007945 */ /* 0x000fe20003800000 */
[-C--:B0-----:R-:W-:Y:S02]  /*5830*/  IMAD R26, R33, R28.reuse, RZ ;  /* 0x0000001c211a7224 */ /* 0x081fe400078e02ff */
[----:B------:R-:W-:-:S04]  /*5840*/  IMAD.WIDE.U32 R24, R39, R28, R24 ;  /* 0x0000001c27187225 */ /* 0x000fc800078e0018 */
[----:B------:R-:W-:Y:S01]  /*5850*/  IMAD R27, R39, R29, R26 ;  /* 0x0000001d271b7224 */ /* 0x000fe200078e021a */
[----:B------:R-:W-:Y:S02]  /*5860*/  LEA R26, P0, R28, R24, 0x3 ;  /* 0x000000181c1a7211 */ /* 0x000fe400078018ff */
[----:B------:R-:W-:Y:S01]  /*5870*/  IADD3 R24, P1, R24, UR6, RZ ;  /* 0x0000000618187c10 */ /* 0x000fe2000ff3e0ff */
[----:B------:R-:W-:Y:S01]  /*5880*/  IMAD.IADD R27, R25, 0x1, R27 ;  /* 0x00000001191b7824 */ /* 0x000fe200078e021b */
[----:B------:R-:W-:-:S04]  /*5890*/  IADD3 R26, P3, R26, UR6, RZ ;  /* 0x000000061a1a7c10 */ /* 0x000fc8000ff7e0ff */
[----:B------:R-:W-:Y:S02]  /*58a0*/  LEA.HI.X R28, R28, R27, R29, 0x3, P0 ;  /* 0x0000001b1c1c7211 */ /* 0x000fe400000f1c1d */
[----:B------:R-:W-:Y:S02]  /*58b0*/  FSETP.NEU.AND P0, PT, RZ, UR21, PT ;  /* 0x00000015ff007c0b */ /* 0x000fe4000bf0d000 */
[----:B------:R-:W-:Y:S02]  /*58c0*/  IADD3.X R25, R27, UR7, RZ, P1, !PT ;  /* 0x000000071b197c10 */ /* 0x000fe40008ffe4ff */
[----:B------:R-:W-:-:S09]  /*58d0*/  IADD3.X R27, R28, UR7, RZ, P3, !PT ;  /* 0x000000071c1b7c10 */ /* 0x000fd20009ffe4ff */
[----:B------:R-:W-:Y:S05]  /*58e0*/  @!P0 BRA `(.L_x_39) ;  /* 0x0000006800d88947 */ /* 0x000fea0003800000 */
[----:B------:R-:W-:Y:S01]  /*58f0*/  ULDC.64 UR8, c[0x0][0x5b8] ;  /* 0x00016e0000087ab9 */ /* 0x000fe20000000a00 */
[----:B------:R-:W-:Y:S01]  /*5900*/  ISETP.GE.AND P0, PT, R38, 0x1, PT ;  /* 0x000000012600780c */ /* 0x000fe20003f06270 */
[----:B------:R-:W-:Y:S02]  /*5910*/  UIMAD UR6, UR10, UR8, URZ ;  /* 0x000000080a0672a4 */ /* 0x000fe4000f8e023f */
[----:B------:R-:W-:Y:S01]  /*5920*/  IMAD.U32 R29, RZ, RZ, UR8 ;  /* 0x00000008ff1d7e24 */ /* 0x000fe2000f8e00ff */
[----:B------:R-:W-:Y:S01]  /*5930*/  BSSY B1, `(.L_x_40) ;  /* 0x000000f000017945 */ /* 0x000fe20003800000 */
[----:B------:R-:W-:Y:S01]  /*5940*/  ISETP.LT.OR P4, PT, R35, 0x1, !P0 ;  /* 0x000000012300780c */ /* 0x000fe20004781670 */
[----:B------:R-:W-:Y:S02]  /*5950*/  UIMAD UR6, UR23, UR9, UR6 ;  /* 0x00000009170672a4 */ /* 0x000fe4000f8e0206 */
[----:B------:R-:W-:Y:S01]  /*5960*/  IMAD.WIDE.U32 R30, R29, UR23, R30 ;  /* 0x000000171d1e7c25 */ /* 0x000fe2000f8e001e */
[----:B------:R-:W-:-:S03]  /*5970*/  ULDC.64 UR8, c[0x0][0x5a8] ;  /* 0x00016a0000087ab9 */ /* 0x000fc60000000a00 */
[----:B------:R-:W-:Y:S01]  /*5980*/  VIADD R31, R31, UR6 ;  /* 0x000000061f1f7c36 */ /* 0x000fe20008000000 */
[----:B------:R-:W-:Y:S02]  /*5990*/  ULDC.64 UR6, c[0x0][0x5b0] ;  /* 0x00016c0000067ab9 */ /* 0x000fe40000000a00 */
[----:B------:R-:W-:Y:S02]  /*59a0*/  IMAD R36, R33, UR6, RZ ;  /* 0x0000000621247c24 */ /* 0x000fe4000f8e02ff */
[----:B------:R-:W-:-:S04]  /*59b0*/  IMAD.WIDE.U32 R28, R39, UR6, R30 ;  /* 0x00000006271c7c25 */ /* 0x000fc8000f8e001e */
[--C-:B------:R-:W-:Y:S01]  /*59c0*/  IMAD R37, R39, UR7, R36.reuse ;  /* 0x0000000727257c24 */ /* 0x100fe2000f8e0224 */
[----:B------:R-:W-:Y:S02]  /*59d0*/  IADD3 R28, P1, R28, UR8, RZ ;  /* 0x000000081c1c7c10 */ /* 0x000fe4000ff3e0ff */
[----:B------:R-:W-:Y:S02]  /*59e0*/  PRMT R36, RZ, 0x7610, R36 ;  /* 0x00007610ff247816 */ /* 0x000fe40000000024 */
[----:B------:R-:W-:Y:S01]  /*59f0*/  IADD3.X R29, R29, UR9, R37, P1, !PT ;  /* 0x000000091d1d7c10 */ /* 0x000fe20008ffe425 */
[----:B------:R-:W-:Y:S08]  /*5a00*/  @P4 BRA `(.L_x_41) ;  /* 0x0000000000044947 */ /* 0x000ff00003800000 */
[----:B------:R0:W5:Y:S02]  /*5a10*/  LDG.E.U8 R36, desc[UR18][R28.64] ;  /* 0x000000121c247981 */ /* 0x000164000c1e1100 */
.L_x_41:
[----:B------:R-:W-:Y:S05]  /*5a20*/  BSYNC B1 ;  /* 0x0000000000017941 */ /* 0x000fea0003800000 */
.L_x_40:
[----:B-----5:R-:W-:Y:S01]  /*5a30*/  LOP3.LUT R36, R36, 0xff, RZ, 0xc0, !PT ;  /* 0x000000ff24247812 */ /* 0x020fe200078ec0ff */
[----:B------:R-:W-:Y:S01]  /*5a40*/  BSSY B1, `(.L_x_42) ;  /* 0x000000b000017945 */ /* 0x000fe20003800000 */
[----:B------:R-:W-:Y:S02]  /*5a50*/  ISETP.LT.OR P3, PT, R35, 0x2, !P0 ;  /* 0x000000022300780c */ /* 0x000fe40004761670 */
[----:B------:R-:W-:-:S05]  /*5a60*/  F2FP.F16.E4M3.UNPACK_B R36, R36 ;  /* 0x00000024ff24723e */ /* 0x000fca00020006ff */
[----:B------:R-:W-:-:S05]  /*5a70*/  HADD2.F32 R36, -RZ, R36.H0_H0 ;  /* 0x20000024ff247230 */ /* 0x000fca0000004100 */
[----:B------:R-:W-:Y:S01]  /*5a80*/  FMUL R37, R36, UR21 ;  /* 0x0000001524257c20 */ /* 0x000fe20008400000 */
[----:B------:R-:W-:-:S03]  /*5a90*/  PRMT R36, RZ, 0x7610, R36 ;  /* 0x00007610ff247816 */ /* 0x000fc60000000024 */
[----:B------:R-:W-:-:S05]  /*5aa0*/  FFMA R37, R226, UR20, R37 ;  /* 0x00000014e2257c23 */ /* 0x000fca0008000025 */
[----:B------:R-:W-:-:S05]  /*5ab0*/  F2FP.SATFINITE.E4M3.F32.PACK_AB_MERGE_C R37, RZ, R37, RZ ;  /* 0x00000025ff25723e */ /* 0x000fca00048070ff */
[----:B------:R2:W-:Y:S01]  /*5ac0*/  @!P4 STG.E.U8 desc[UR18][R24.64], R37 ;  /* 0x000000251800c986 */ /* 0x0005e2000c101112 */
[----:B------:R-:W-:Y:S05]  /*5ad0*/  @P3 BRA `(.L_x_43) ;  /* 0x0000000000043947 */ /* 0x000fea0003800000 */
[----:B------:R3:W5:Y:S02]  /*5ae0*/  LDG.E.U8 R36, desc[UR18][R28.64+0x1] ;  /* 0x000001121c247981 */ /* 0x000764000c1e1100 */
.L_x_43:
[----:B------:R-:W-:Y:S05]  /*5af0*/  BSYNC B1 ;  /* 0x0000000000017941 */ /* 0x000fea0003800000 */
.L_x_42:
[----:B-----5:R-:W-:Y:S01]  /*5b00*/  LOP3.LUT R36, R36, 0xff, RZ, 0xc0, !PT ;  /* 0x000000ff24247812 */ /* 0x020fe200078ec0ff */
[----:B------:R-:W-:Y:S01]  /*5b10*/  BSSY B1, `(.L_x_44) ;  /* 0x0000013000017945 */ /* 0x000fe20003800000 */
[----:B--2---:R-:W-:Y:S02]  /*5b20*/  IADD3 R37, P1, R39, 0x8, RZ ;  /* 0x0000000827257810 */ /* 0x004fe40007f3e0ff */
[----:B------:R-:W-:-:S03]  /*5b30*/  F2FP.F16.E4M3.UNPACK_B R36, R36 ;  /* 0x00000024ff24723e */ /* 0x000fc600020006ff */
[----:B------:R-:W-:Y:S01]  /*5b40*/  IMAD.X R32, RZ, RZ, R33, P1 ;  /* 0x000000ffff207224 */ /* 0x000fe200008e0621 */
[----:B------:R-:W-:Y:S01]  /*5b50*/  ISETP.GE.AND P1, PT, R38, 0x9, PT ;  /* 0x000000092600780c */ /* 0x000fe20003f26270 */
[----:B------:R-:W-:Y:S02]  /*5b60*/  HADD2.F32 R36, -RZ, R36.H0_H0 ;  /* 0x20000024ff247230 */ /* 0x000fe40000004100 */
[----:B------:R-:W-:Y:S01]  /*5b70*/  IMAD R32, R32, UR6, RZ ;  /* 0x0000000620207c24 */ /* 0x000fe2000f8e02ff */
[----:B------:R-:W-:Y:S01]  /*5b80*/  ISETP.LT.OR P5, PT, R35, 0x1, !P1 ;  /* 0x000000012300780c */ /* 0x000fe20004fa1670 */
[----:B------:R-:W-:-:S04]  /*5b90*/  IMAD.WIDE.U32 R30, R37, UR6, R30 ;  /* 0x00000006251e7c25 */ /* 0x000fc8000f8e001e */
[----:B------:R-:W-:Y:S01]  /*5ba0*/  FMUL R36, R36, UR21 ;  /* 0x0000001524247c20 */ /* 0x000fe20008400000 */
[----:B------:R-:W-:-:S03]  /*5bb0*/  IMAD R37, R37, UR7, R32 ;  /* 0x0000000725257c24 */ /* 0x000fc6000f8e0220 */
[----:B------:R-:W-:Y:S01]  /*5bc0*/  FFMA R36, R225, UR20, R36 ;  /* 0x00000014e1247c23 */ /* 0x000fe20008000024 */
[----:B------:R-:W-:Y:S02]  /*5bd0*/  IADD3 R30, P4, R30, UR8, RZ ;  /* 0x000000081e1e7c10 */ /* 0x000fe4000ff9e0ff */
[----:B------:R-:W-:Y:S02]  /*5be0*/  PRMT R32, RZ, 0x7610, R32 ;  /* 0x00007610ff207816 */ /* 0x000fe40000000020 */
[----:B------:R-:W-:Y:S02]  /*5bf0*/  F2FP.SATFINITE.E4M3.F32.PACK_AB_MERGE_C R33, RZ, R36, RZ ;  /* 0x00000024ff21723e */ /* 0x000fe400048070ff */
[----:B------:R-:W-:-:S03]  /*5c00*/  IADD3.X R31, R31, UR9, R37, P4, !PT ;  /* 0x000000091f1f7c10 */ /* 0x000fc6000a7fe425 */
[----:B------:R2:W-:Y:S01]  /*5c10*/  @!P3 STG.E.U8 desc[UR18][R24.64+0x1], R33 ;  /* 0x000001211800b986 */ /* 0x0005e2000c101112 */
[----:B------:R-:W-:Y:S05]  /*5c20*/  @P5 BRA `(.L_x_45) ;  /* 0x0000000000045947 */ /* 0x000fea0003800000 */
[----:B------:R4:W5:Y:S02]  /*5c30*/  LDG.E.U8 R32, desc[UR18][R30.64] ;  /* 0x000000121e207981 */ /* 0x000964000c1e1100 */
.L_x_45:
[----:B------:R-:W-:Y:S05]  /*5c40*/  BSYNC B1 ;  /* 0x0000000000017941 */ /* 0x000fea0003800000 */
.L_x_44:
[----:B-----5:R-:W-:Y:S01]  /*5c50*/  LOP3.LUT R32, R32, 0xff, RZ, 0xc0, !PT ;  /* 0x000000ff20207812 */ /* 0x020fe200078ec0ff */
[----:B------:R-:W-:Y:S01]  /*5c60*/  BSSY B1, `(.L_x_46) ;  /* 0x000000b000017945 */ /* 0x000fe20003800000 */
[----:B------:R-:W-:Y:S02]  /*5c70*/  ISETP.LT.OR P3, PT, R35, 0x2, !P1 ;  /* 0x000000022300780c */ /* 0x000fe40004f61670 */
[----:B------:R-:W-:-:S05]  /*5c80*/  F2FP.F16.E4M3.UNPACK_B R32, R32 ;  /* 0x00000020ff20723e */ /* 0x000fca00020006ff */
[----:B------:R-:W-:-:S05]  /*5c90*/  HADD2.F32 R32, -RZ, R32.H0_H0 ;  /* 0x20000020ff207230 */ /* 0x000fca0000004100 */
[----:B--2---:R-:W-:Y:S01]  /*5ca0*/  FMUL R33, R32, UR21 ;  /* 0x0000001520217c20 */ /* 0x004fe20008400000 */
[----:B------:R-:W-:-:S03]  /*5cb0*/  PRMT R32, RZ, 0x7610, R32 ;  /* 0x00007610ff207816 */ /* 0x000fc60000000020 */
[----:B------:R-:W-:-:S05]  /*5cc0*/  FFMA R33, R224, UR20, R33 ;  /* 0x00000014e0217c23 */ /* 0x000fca0008000021 */
[----:B------:R-:W-:-:S05]  /*5cd0*/  F2FP.SATFINITE.E4M3.F32.PACK_AB_MERGE_C R33, RZ, R33, RZ ;  /* 0x00000021ff21723e */ /* 0x000fca00048070ff */
[----:B------:R2:W-:Y:S01]  /*5ce0*/  @!P5 STG.E.U8 desc[UR18][R26.64], R33 ;  /* 0x000000211a00d986 */ /* 0x0005e2000c101112 */
[----:B------:R-:W-:Y:S05]  /*5cf0*/  @P3 BRA `(.L_x_47) ;  /* 0x0000000000043947 */ /* 0x000fea0003800000 */
[----:B------:R0:W5:Y:S02]  /*5d00*/  LDG.E.U8 R32, desc[UR18][R30.64+0x1] ;  /* 0x000001121e207981 */ /* 0x000164000c1e1100 */
.L_x_47:
[----:B------:R-:W-:Y:S05]  /*5d10*/  BSYNC B1 ;  /* 0x0000000000017941 */ /* 0x000fea0003800000 */
.L_x_46:
[----:B-----5:R-:W-:Y:S01]  /*5d20*/  LOP3.LUT R32, R32, 0xff, RZ, 0xc0, !PT ;  /* 0x000000ff20207812 */ /* 0x020fe200078ec0ff */
[----:B------:R-:W-:Y:S01]  /*5d30*/  BSSY B1, `(.L_x_48) ;  /* 0x000000b000017945 */ /* 0x000fe20003800000 */
[----:B------:R-:W-:Y:S02]  /*5d40*/  ISETP.LT.OR P4, PT, R35, 0x9, !P0 ;  /* 0x000000092300780c */ /* 0x000fe40004781670 */
[----:B------:R-:W-:-:S05]  /*5d50*/  F2FP.F16.E4M3.UNPACK_B R32, R32 ;  /* 0x00000020ff20723e */ /* 0x000fca00020006ff */
[----:B------:R-:W-:-:S05]  /*5d60*/  HADD2.F32 R32, -RZ, R32.H0_H0 ;  /* 0x20000020ff207230 */ /* 0x000fca0000004100 */
[----:B------:R-:W-:-:S04]  /*5d70*/  FMUL R32, R32, UR21 ;  /* 0x0000001520207c20 */ /* 0x000fc80008400000 */
[----:B------:R-:W-:-:S05]  /*5d80*/  FFMA R32, R223, UR20, R32 ;  /* 0x00000014df207c23 */ /* 0x000fca0008000020 */
[----:B--2---:R-:W-:Y:S02]  /*5d90*/  F2FP.SATFINITE.E4M3.F32.PACK_AB_MERGE_C R33, RZ, R32, RZ ;  /* 0x00000020ff21723e */ /* 0x004fe400048070ff */
[----:B------:R-:W-:-:S03]  /*5da0*/  PRMT R32, RZ, 0x7610, R32 ;  /* 0x00007610ff207816 */ /* 0x000fc60000000020 */
[----:B------:R2:W-:Y:S01]  /*5db0*/  @!P3 STG.E.U8 desc[UR18][R26.64+0x1], R33 ;  /* 0x000001211a00b986 */ /* 0x0005e2000c101112 */
[----:B------:R-:W-:Y:S05]  /*5dc0*/  @P4 BRA `(.L_x_49) ;  /* 0x0000000000044947 */ /* 0x000fea0003800000 */
[----:B------:R0:W5:Y:S02]  /*5dd0*/  LDG.E.U8 R32, desc[UR18][R28.64+0x8] ;  /* 0x000008121c207981 */ /* 0x000164000c1e1100 */
.L_x_49:
[----:B------:R-:W-:Y:S05]  /*5de0*/  BSYNC B1 ;  /* 0x0000000000017941 */ /* 0x000fea0003800000 */
.L_x_48:
        /* <DEDUP_REMOVED lines=12> */
.L_x_51:
[----:B------:R-:W-:Y:S05]  /*5eb0*/  BSYNC B1 ;  /* 0x0000000000017941 */ /* 0x000fea0003800000 */
.L_x_50:
        /* <DEDUP_REMOVED lines=12> */
.L_x_53:
[----:B------:R-:W-:Y:S05]  /*5f80*/  BSYNC B1 ;  /* 0x0000000000017941 */ /* 0x000fea0003800000 */
.L_x_52:
        /* <DEDUP_REMOVED lines=12> */
.L_x_55:
[----:B------:R-:W-:Y:S05]  /*6050*/  BSYNC B1 ;  /* 0x0000000000017941 */ /* 0x000fea0003800000 */
.L_x_54:
        /* <DEDUP_REMOVED lines=12> */
.L_x_57:
[----:B------:R-:W-:Y:S05]  /*6120*/  BSYNC B1 ;  /* 0x0000000000017941 */ /* 0x000fea0003800000 */
.L_x_56:
        /* <DEDUP_REMOVED lines=12> */
.L_x_59:
[----:B------:R-:W-:Y:S05]  /*61f0*/  BSYNC B1 ;  /* 0x0000000000017941 */ /* 0x000fea0003800000 */
.L_x_58:
        /* <DEDUP_REMOVED lines=12> */
.L_x_61:
[----:B------:R-:W-:Y:S05]  /*62c0*/  BSYNC B1 ;  /* 0x0000000000017941 */ /* 0x000fea0003800000 */
.L_x_60:
        /* <DEDUP_REMOVED lines=12> */
.L_x_63:
[----:B------:R-:W-:Y:S05]  /*6390*/  BSYNC B1 ;  /* 0x0000000000017941 */ /* 0x000fea0003800000 */
.L_x_62:
        /* <DEDUP_REMOVED lines=12> */
.L_x_65:
[----:B------:R-:W-:Y:S05]  /*6460*/  BSYNC B1 ;  /* 0x0000000000017941 */ /* 0x000fea0003800000 */
.L_x_64:
        /* <DEDUP_REMOVED lines=12> */
.L_x_67:
[----:B------:R-:W-:Y:S05]  /*6530*/  BSYNC B1 ;  /* 0x0000000000017941 */ /* 0x000fea0003800000 */
.L_x_66:
        /* <DEDUP_REMOVED lines=12> */
.L_x_69:
[----:B------:R-:W-:Y:S05]  /*6600*/  BSYNC B1 ;  /* 0x0000000000017941 */ /* 0x000fea0003800000 */
.L_x_68:
        /* <DEDUP_REMOVED lines=12> */
.L_x_71:
[----:B------:R-:W-:Y:S05]  /*66d0*/  BSYNC B1 ;  /* 0x0000000000017941 */ /* 0x000fea0003800000 */
.L_x_70:
        /* <DEDUP_REMOVED lines=12> */
.L_x_73:
[----:B------:R-:W-:Y:S05]  /*67a0*/  BSYNC B1 ;  /* 0x0000000000017941 */ /* 0x000fea0003800000 */
.L_x_72:
        /* <DEDUP_REMOVED lines=12> */
.L_x_75:
[----:B------:R-:W-:Y:S05]  /*6870*/  BSYNC B1 ;  /* 0x0000000000017941 */ /* 0x000fea0003800000 */
.L_x_74:
        /* <DEDUP_REMOVED lines=12> */
.L_x_77:
[----:B------:R-:W-:Y:S05]  /*6940*/  BSYNC B1 ;  /* 0x0000000000017941 */ /* 0x000fea0003800000 */
.L_x_76:
        /* <DEDUP_REMOVED lines=12> */
.L_x_79:
[----:B------:R-:W-:Y:S05]  /*6a10*/  BSYNC B1 ;  /* 0x0000000000017941 */ /* 0x000fea0003800000 */
.L_x_78:
        /* <DEDUP_REMOVED lines=12> */
.L_x_81:
[----:B------:R-:W-:Y:S05]  /*6ae0*/  BSYNC B1 ;  /* 0x0000000000017941 */ /* 0x000fea0003800000 */
.L_x_80:
        /* <DEDUP_REMOVED lines=12> */
.L_x_83:
[----:B------:R-:W-:Y:S05]  /*6bb0*/  BSYNC B1 ;  /* 0x0000000000017941 */ /* 0x000fea0003800000 */
.L_x_82:
        /* <DEDUP_REMOVED lines=12> */
.L_x_85:
[----:B------:R-:W-:Y:S05]  /*6c80*/  BSYNC B1 ;  /* 0x0000000000017941 */ /* 0x000fea0003800000 */
.L_x_84:
        /* <DEDUP_REMOVED lines=12> */
.L_x_87:
[----:B------:R-:W-:Y:S05]  /*6d50*/  BSYNC B1 ;  /* 0x0000000000017941 */ /* 0x000fea0003800000 */
.L_x_86:
        /* <DEDUP_REMOVED lines=12> */
.L_x_89:
[----:B------:R-:W-:Y:S05]  /*6e20*/  BSYNC B1 ;  /* 0x0000000000017941 */ /* 0x000fea0003800000 */
.L_x_88:
        /* <DEDUP_REMOVED lines=12> */
.L_x_91:
[----:B------:R-:W-:Y:S05]  /*6ef0*/  BSYNC B1 ;  /* 0x0000000000017941 */ /* 0x000fea0003800000 */
.L_x_90:
        /* <DEDUP_REMOVED lines=12> */
.L_x_93:
[----:B------:R-:W-:Y:S05]  /*6fc0*/  BSYNC B1 ;  /* 0x0000000000017941 */ /* 0x000fea0003800000 */
.L_x_92:
        /* <DEDUP_REMOVED lines=12> */
.L_x_95:
[----:B------:R-:W-:Y:S05]  /*7090*/  BSYNC B1 ;  /* 0x0000000000017941 */ /* 0x000fea0003800000 */
.L_x_94:
        /* <DEDUP_REMOVED lines=12> */
.L_x_97:
[----:B------:R-:W-:Y:S05]  /*7160*/  BSYNC B1 ;  /* 0x0000000000017941 */ /* 0x000fea0003800000 */
.L_x_96:
        /* <DEDUP_REMOVED lines=12> */
.L_x_99:
[----:B------:R-:W-:Y:S05]  /*7230*/  BSYNC B1 ;  /* 0x0000000000017941 */ /* 0x000fea0003800000 */
.L_x_98:
        /* <DEDUP_REMOVED lines=12> */
.L_x_101:
[----:B------:R-:W-:Y:S05]  /*7300*/  BSYNC B1 ;  /* 0x0000000000017941 */ /* 0x000fea0003800000 */
.L_x_100:
        /* <DEDUP_REMOVED lines=12> */
.L_x_103:
[----:B------:R-:W-:Y:S05]  /*73d0*/  BSYNC B1 ;  /* 0x0000000000017941 */ /* 0x000fea0003800000 */
.L_x_102:
        /* <DEDUP_REMOVED lines=12> */
.L_x_105:
[----:B------:R-:W-:Y:S05]  /*74a0*/  BSYNC B1 ;  /* 0x0000000000017941 */ /* 0x000fea0003800000 */
.L_x_104:
        /* <DEDUP_REMOVED lines=12> */
.L_x_107:
[----:B------:R-:W-:Y:S05]  /*7570*/  BSYNC B1 ;  /* 0x0000000000017941 */ /* 0x000fea0003800000 */
.L_x_106:
        /* <DEDUP_REMOVED lines=12> */
.L_x_109:
[----:B------:R-:W-:Y:S05]  /*7640*/  BSYNC B1 ;  /* 0x0000000000017941 */ /* 0x000fea0003800000 */
.L_x_108:
        /* <DEDUP_REMOVED lines=12> */
.L_x_111:
[----:B------:R-:W-:Y:S05]  /*7710*/  BSYNC B1 ;  /* 0x0000000000017941 */ /* 0x000fea0003800000 */
.L_x_110:
        /* <DEDUP_REMOVED lines=12> */
.L_x_113:
[----:B------:R-:W-:Y:S05]  /*77e0*/  BSYNC B1 ;  /* 0x0000000000017941 */ /* 0x000fea0003800000 */
.L_x_112:
        /* <DEDUP_REMOVED lines=12> */
.L_x_115:
[----:B------:R-:W-:Y:S05]  /*78b0*/  BSYNC B1 ;  /* 0x0000000000017941 */ /* 0x000fea0003800000 */
.L_x_114:
        /* <DEDUP_REMOVED lines=12> */
.L_x_117:
[----:B------:R-:W-:Y:S05]  /*7980*/  BSYNC B1 ;  /* 0x0000000000017941 */ /* 0x000fea0003800000 */
.L_x_116:
        /* <DEDUP_REMOVED lines=12> */
.L_x_119:
[----:B------:R-:W-:Y:S05]  /*7a50*/  BSYNC B1 ;  /* 0x0000000000017941 */ /* 0x000fea0003800000 */
.L_x_118:
        /* <DEDUP_REMOVED lines=12> */
.L_x_121:
[----:B------:R-:W-:Y:S05]  /*7b20*/  BSYNC B1 ;  /* 0x0000000000017941 */ /* 0x000fea0003800000 */
.L_x_120:
        /* <DEDUP_REMOVED lines=12> */
.L_x_123:
[----:B------:R-:W-:Y:S05]  /*7bf0*/  BSYNC B1 ;  /* 0x0000000000017941 */ /* 0x000fea0003800000 */
.L_x_122:
        /* <DEDUP_REMOVED lines=12> */
.L_x_125:
[----:B------:R-:W-:Y:S05]  /*7cc0*/  BSYNC B1 ;  /* 0x0000000000017941 */ /* 0x000fea0003800000 */
.L_x_124:
        /* <DEDUP_REMOVED lines=12> */
.L_x_127:
[----:B------:R-:W-:Y:S05]  /*7d90*/  BSYNC B1 ;  /* 0x0000000000017941 */ /* 0x000fea0003800000 */
.L_x_126:
        /* <DEDUP_REMOVED lines=12> */
.L_x_129:
[----:B------:R-:W-:Y:S05]  /*7e60*/  BSYNC B1 ;  /* 0x0000000000017941 */ /* 0x000fea0003800000 */
.L_x_128:
        /* <DEDUP_REMOVED lines=12> */
.L_x_131:
[----:B------:R-:W-:Y:S05]  /*7f30*/  BSYNC B1 ;  /* 0x0000000000017941 */ /* 0x000fea0003800000 */
.L_x_130:
        /* <DEDUP_REMOVED lines=12> */
.L_x_133:
[----:B------:R-:W-:Y:S05]  /*8000*/  BSYNC B1 ;  /* 0x0000000000017941 */ /* 0x000fea0003800000 */
.L_x_132:
        /* <DEDUP_REMOVED lines=12> */
.L_x_135:
[----:B------:R-:W-:Y:S05]  /*80d0*/  BSYNC B1 ;  /* 0x0000000000017941 */ /* 0x000fea0003800000 */
.L_x_134:
        /* <DEDUP_REMOVED lines=12> */
.L_x_137:
[----:B------:R-:W-:Y:S05]  /*81a0*/  BSYNC B1 ;  /* 0x0000000000017941 */ /* 0x000fea0003800000 */
.L_x_136:
        /* <DEDUP_REMOVED lines=12> */
.L_x_139:
[----:B------:R-:W-:Y:S05]  /*8270*/  BSYNC B1 ;  /* 0x0000000000017941 */ /* 0x000fea0003800000 */
.L_x_138:
        /* <DEDUP_REMOVED lines=12> */
.L_x_141:
[----:B------:R-:W-:Y:S05]  /*8340*/  BSYNC B1 ;  /* 0x0000000000017941 */ /* 0x000fea0003800000 */
.L_x_140:
        /* <DEDUP_REMOVED lines=12> */
.L_x_143:
[----:B------:R-:W-:Y:S05]  /*8410*/  BSYNC B1 ;  /* 0x0000000000017941 */ /* 0x000fea0003800000 */
.L_x_142:
        /* <DEDUP_REMOVED lines=12> */
.L_x_145:
[----:B------:R-:W-:Y:S05]  /*84e0*/  BSYNC B1 ;  /* 0x0000000000017941 */ /* 0x000fea0003800000 */
.L_x_144:
        /* <DEDUP_REMOVED lines=12> */
.L_x_147:
[----:B------:R-:W-:Y:S05]  /*85b0*/  BSYNC B1 ;  /* 0x0000000000017941 */ /* 0x000fea0003800000 */
.L_x_146:
        /* <DEDUP_REMOVED lines=12> */
.L_x_149:
[----:B------:R-:W-:Y:S05]  /*8680*/  BSYNC B1 ;  /* 0x0000000000017941 */ /* 0x000fea0003800000 */
.L_x_148:
        /* <DEDUP_REMOVED lines=12> */
.L_x_151:
[----:B------:R-:W-:Y:S05]  /*8750*/  BSYNC B1 ;  /* 0x0000000000017941 */ /* 0x000fea0003800000 */
.L_x_150:
        /* <DEDUP_REMOVED lines=12> */
.L_x_153:
[----:B------:R-:W-:Y:S05]  /*8820*/  BSYNC B1 ;  /* 0x0000000000017941 */ /* 0x000fea0003800000 */
.L_x_152:
        /* <DEDUP_REMOVED lines=12> */
.L_x_155:
[----:B------:R-:W-:Y:S05]  /*88f0*/  BSYNC B1 ;  /* 0x0000000000017941 */ /* 0x000fea0003800000 */
.L_x_154:
        /* <DEDUP_REMOVED lines=12> */
.L_x_157:
[----:B------:R-:W-:Y:S05]  /*89c0*/  BSYNC B1 ;  /* 0x0000000000017941 */ /* 0x000fea0003800000 */
.L_x_156:
        /* <DEDUP_REMOVED lines=12> */
.L_x_159:
[----:B------:R-:W-:Y:S05]  /*8a90*/  BSYNC B1 ;  /* 0x0000000000017941 */ /* 0x000fea0003800000 */
.L_x_158:
        /* <DEDUP_REMOVED lines=12> */
.L_x_161:
[----:B------:R-:W-:Y:S05]  /*8b60*/  BSYNC B1 ;  /* 0x0000000000017941 */ /* 0x000fea0003800000 */
.L_x_160:
        /* <DEDUP_REMOVED lines=12> */
.L_x_163:
[----:B------:R-:W-:Y:S05]  /*8c30*/  BSYNC B1 ;  /* 0x0000000000017941 */ /* 0x000fea0003800000 */
.L_x_162:
        /* <DEDUP_REMOVED lines=12> */
.L_x_165:
[----:B------:R-:W-:Y:S05]  /*8d00*/  BSYNC B1 ;  /* 0x0000000000017941 */ /* 0x000fea0003800000 */
.L_x_164:
        /* <DEDUP_REMOVED lines=12> */
.L_x_167:
[----:B------:R-:W-:Y:S05]  /*8dd0*/  BSYNC B1 ;  /* 0x0000000000017941 */ /* 0x000fea0003800000 */
.L_x_166:
        /* <DEDUP_REMOVED lines=12> */
.L_x_169:
[----:B------:R-:W-:Y:S05]  /*8ea0*/  BSYNC B1 ;  /* 0x0000000000017941 */ /* 0x000fea0003800000 */
.L_x_168:
        /* <DEDUP_REMOVED lines=12> */
.L_x_171:
[----:B------:R-:W-:Y:S05]  /*8f70*/  BSYNC B1 ;  /* 0x0000000000017941 */ /* 0x000fea0003800000 */
.L_x_170:
        /* <DEDUP_REMOVED lines=12> */
.L_x_173:
[----:B------:R-:W-:Y:S05]  /*9040*/  BSYNC B1 ;  /* 0x0000000000017941 */ /* 0x000fea0003800000 */
.L_x_172:
        /* <DEDUP_REMOVED lines=12> */
.L_x_175:
[----:B------:R-:W-:Y:S05]  /*9110*/  BSYNC B1 ;  /* 0x0000000000017941 */ /* 0x000fea0003800000 */
.L_x_174:
        /* <DEDUP_REMOVED lines=12> */
.L_x_177:
[----:B------:R-:W-:Y:S05]  /*91e0*/  BSYNC B1 ;  /* 0x0000000000017941 */ /* 0x000fea0003800000 */
.L_x_176:
        /* <DEDUP_REMOVED lines=12> */
.L_x_179:
[----:B------:R-:W-:Y:S05]  /*92b0*/  BSYNC B1 ;  /* 0x0000000000017941 */ /* 0x000fea0003800000 */
.L_x_178:
        /* <DEDUP_REMOVED lines=12> */
.L_x_181:
[----:B------:R-:W-:Y:S05]  /*9380*/  BSYNC B1 ;  /* 0x0000000000017941 */ /* 0x000fea0003800000 */
.L_x_180:
        /* <DEDUP_REMOVED lines=12> */
.L_x_183:
[----:B------:R-:W-:Y:S05]  /*9450*/  BSYNC B1 ;  /* 0x0000000000017941 */ /* 0x000fea0003800000 */
.L_x_182:
        /* <DEDUP_REMOVED lines=12> */
.L_x_185:
[----:B------:R-:W-:Y:S05]  /*9520*/  BSYNC B1 ;  /* 0x0000000000017941 */ /* 0x000fea0003800000 */
.L_x_184:
        /* <DEDUP_REMOVED lines=12> */
.L_x_187:
[----:B------:R-:W-:Y:S05]  /*95f0*/  BSYNC B1 ;  /* 0x0000000000017941 */ /* 0x000fea0003800000 */
.L_x_186:
        /* <DEDUP_REMOVED lines=12> */
.L_x_189:
[----:B------:R-:W-:Y:S05]  /*96c0*/  BSYNC B1 ;  /* 0x0000000000017941 */ /* 0x000fea0003800000 */
.L_x_188:
        /* <DEDUP_REMOVED lines=12> */
.L_x_191:
[----:B------:R-:W-:Y:S05]  /*9790*/  BSYNC B1 ;  /* 0x0000000000017941 */ /* 0x000fea0003800000 */
.L_x_190:
[----:B-----5:R-:W-:Y:S01]  /*97a0*/  LOP3.LUT R32, R32, 0xff, RZ, 0xc0, !PT ;  /* 0x000000ff20207812 */ /* 0x020fe200078ec0ff */
[----:B------:R-:W-:Y:S01]  /*97b0*/  BSSY B1, `(.L_x_192) ;  /* 0x000000b000017945 */ /* 0x000fe20003800000 */
[----:B------:R-:W-:Y:S02]  /*97c0*/  ISETP.LT.OR P4, PT, R35, 0x99, !P0 ;  /* 0x000000992300780c */ /* 0x000fe40004781670 */
[----:B------:R-:W-:-:S05]  /*97d0*/  F2FP.F16.E4M3.UNPACK_B R32, R32 ;  /* 0x00000020ff20723e */ /* 0x000fca00020006ff */
[----:B------:R-:W-:-:S05]  /*97e0*/  HADD2.F32 R32, -RZ, R32.H0_H0 ;  /* 0x20000020ff207230 */ /* 0x000fca0000004100 */
[----:B------:R-:W-:-:S04]  /*97f0*/  FMUL R32, R32, UR21 ;  /* 0x0000001520207c20 */ /* 0x000fc80008400000 */
[----:B------:R-:W-:Y:S01]  /*9800*/  FFMA R32, R23, UR20, R32 ;  /* 0x0000001417207c23 */ /* 0x000fe20008000020 */
[----:B------:R-:W-:-:S04]  /*9810*/  PRMT R23, RZ, 0x7610, R23 ;  /* 0x00007610ff177816 */ /* 0x000fc80000000017 */
[----:B--2---:R-:W-:-:S05]  /*9820*/  F2FP.SATFINITE.E4M3.F32.PACK_AB_MERGE_C R33, RZ, R32, RZ ;  /* 0x00000020ff21723e */ /* 0x004fca00048070ff */
[----:B------:R2:W-:Y:S01]  /*9830*/  @!P3 STG.E.U8 desc[UR18][R26.64+0x91], R33 ;  /* 0x000091211a00b986 */ /* 0x0005e2000c101112 */
[----:B------:R-:W-:Y:S05]  /*9840*/  @P4 BRA `(.L_x_193) ;  /* 0x0000000000044947 */ /* 0x000fea0003800000 */
[----:B------:R0:W5:Y:S02]  /*9850*/  LDG.E.U8 R23, desc[UR18][R28.64+0x98] ;  /* 0x000098121c177981 */ /* 0x000164000c1e1100 */
.L_x_193:
[----:B------:R-:W-:Y:S05]  /*9860*/  BSYNC B1 ;  /* 0x0000000000017941 */ /* 0x000fea0003800000 */
.L_x_192:
        /* <DEDUP_REMOVED lines=8> */
[----:B------:R-:W-:-:S05]  /*98f0*/  F2FP.SATFINITE.E4M3.F32.PACK_AB_MERGE_C R23, RZ, R23, RZ ;  /* 0x00000017ff17723e */ /* 0x000fca00048070ff */
[----:B------:R0:W-:Y:S01]  /*9900*/  @!P4 STG.E.U8 desc[UR18][R24.64+0x98], R23 ;  /* 0x000098171800c986 */ /* 0x0001e2000c101112 */
[----:B------:R-:W-:Y:S05]  /*9910*/  @P3 BRA `(.L_x_195) ;  /* 0x0000000000043947 */ /* 0x000fea0003800000 */
[----:B------:R0:W5:Y:S02]  /*9920*/  LDG.E.U8 R22, desc[UR18][R28.64+0x99] ;  /* 0x000099121c167981 */ /* 0x000164000c1e1100 */
.L_x_195:
[----:B------:R-:W-:Y:S05]  /*9930*/  BSYNC B1 ;  /* 0x0000000000017941 */ /* 0x000fea0003800000 */
.L_x_194:
        /* <DEDUP_REMOVED lines=8> */
[----:B0-----:R-:W-:-:S05]  /*99c0*/  F2FP.SATFINITE.E4M3.F32.PACK_AB_MERGE_C R23, RZ, R22, RZ ;  /* 0x00000016ff17723e */ /* 0x001fca00048070ff */
[----:B------:R0:W-:Y:S01]  /*99d0*/  @!P3 STG.E.U8 desc[UR18][R24.64+0x99], R23 ;  /* 0x000099171800b986 */ /* 0x0001e2000c101112 */
[----:B------:R-:W-:Y:S05]  /*99e0*/  @P4 BRA `(.L_x_197) ;  /* 0x0000000000044947 */ /* 0x000fea0003800000 */
[----:B------:R0:W5:Y:S02]  /*99f0*/  LDG.E.U8 R21, desc[UR18][R30.64+0x98] ;  /* 0x000098121e157981 */ /* 0x000164000c1e1100 */
.L_x_197:
[----:B------:R-:W-:Y:S05]  /*9a00*/  BSYNC B1 ;  /* 0x0000000000017941 */ /* 0x000fea0003800000 */
.L_x_196:
        /* <DEDUP_REMOVED lines=12> */
.L_x_199:
[----:B------:R-:W-:Y:S05]  /*9ad0*/  BSYNC B1 ;  /* 0x0000000000017941 */ /* 0x000fea0003800000 */
.L_x_198:
        /* <DEDUP_REMOVED lines=12> */
.L_x_201:
[----:B------:R-:W-:Y:S05]  /*9ba0*/  BSYNC B1 ;  /* 0x0000000000017941 */ /* 0x000fea0003800000 */
.L_x_200:
        /* <DEDUP_REMOVED lines=12> */
.L_x_203:
[----:B------:R-:W-:Y:S05]  /*9c70*/  BSYNC B1 ;  /* 0x0000000000017941 */ /* 0x000fea0003800000 */
.L_x_202:
        /* <DEDUP_REMOVED lines=12> */
.L_x_205:
[----:B------:R-:W-:Y:S05]  /*9d40*/  BSYNC B1 ;  /* 0x0000000000017941 */ /* 0x000fea0003800000 */
.L_x_204:
        /* <DEDUP_REMOVED lines=12> */
.L_x_207:
[----:B------:R-:W-:Y:S05]  /*9e10*/  BSYNC B1 ;  /* 0x0000000000017941 */ /* 0x000fea0003800000 */
.L_x_206:
        /* <DEDUP_REMOVED lines=12> */
.L_x_209:
[----:B------:R-:W-:Y:S05]  /*9ee0*/  BSYNC B1 ;  /* 0x0000000000017941 */ /* 0x000fea0003800000 */
.L_x_208:
        /* <DEDUP_REMOVED lines=12> */
.L_x_211:
[----:B------:R-:W-:Y:S05]  /*9fb0*/  BSYNC B1 ;  /* 0x0000000000017941 */ /* 0x000fea0003800000 */
.L_x_210:
        /* <DEDUP_REMOVED lines=12> */
.L_x_213:
[----:B------:R-:W-:Y:S05]  /*a080*/  BSYNC B1 ;  /* 0x0000000000017941 */ /* 0x000fea0003800000 */
.L_x_212:
        /* <DEDUP_REMOVED lines=12> */
.L_x_215:
[----:B------:R-:W-:Y:S05]  /*a150*/  BSYNC B1 ;  /* 0x0000000000017941 */ /* 0x000fea0003800000 */
.L_x_214:
        /* <DEDUP_REMOVED lines=12> */
.L_x_217:
[----:B------:R-:W-:Y:S05]  /*a220*/  BSYNC B1 ;  /* 0x0000000000017941 */ /* 0x000fea0003800000 */
.L_x_216:
        /* <DEDUP_REMOVED lines=12> */
.L_x_219:
[----:B------:R-:W-:Y:S05]  /*a2f0*/  BSYNC B1 ;  /* 0x0000000000017941 */ /* 0x000fea0003800000 */
.L_x_218:
        /* <DEDUP_REMOVED lines=12> */
.L_x_221:
[----:B------:R-:W-:Y:S05]  /*a3c0*/  BSYNC B1 ;  /* 0x0000000000017941 */ /* 0x000fea0003800000 */
.L_x_220:
        /* <DEDUP_REMOVED lines=12> */
.L_x_223:
[----:B------:R-:W-:Y:S05]  /*a490*/  BSYNC B1 ;  /* 0x0000000000017941 */ /* 0x000fea0003800000 */
.L_x_222:
        /* <DEDUP_REMOVED lines=12> */
.L_x_225:
[----:B------:R-:W-:Y:S05]  /*a560*/  BSYNC B1 ;  /* 0x0000000000017941 */ /* 0x000fea0003800000 */
.L_x_224:
        /* <DEDUP_REMOVED lines=12> */
.L_x_227:
[----:B------:R-:W-:Y:S05]  /*a630*/  BSYNC B1 ;  /* 0x0000000000017941 */ /* 0x000fea0003800000 */
.L_x_226:
        /* <DEDUP_REMOVED lines=12> */
.L_x_229:
[----:B------:R-:W-:Y:S05]  /*a700*/  BSYNC B1 ;  /* 0x0000000000017941 */ /* 0x000fea0003800000 */
.L_x_228:
        /* <DEDUP_REMOVED lines=12> */
.L_x_231:
[----:B------:R-:W-:Y:S05]  /*a7d0*/  BSYNC B1 ;  /* 0x0000000000017941 */ /* 0x000fea0003800000 */
.L_x_230:
        /* <DEDUP_REMOVED lines=12> */
.L_x_233:
[----:B------:R-:W-:Y:S05]  /*a8a0*/  BSYNC B1 ;  /* 0x0000000000017941 */ /* 0x000fea0003800000 */
.L_x_232:
        /* <DEDUP_REMOVED lines=12> */
.L_x_235:
[----:B------:R-:W-:Y:S05]  /*a970*/  BSYNC B1 ;  /* 0x0000000000017941 */ /* 0x000fea0003800000 */
.L_x_234:
[----:B-----5:R-:W-:Y:S01]  /*a980*/  LOP3.LUT R2, R2, 0xff, RZ, 0xc0, !PT ;  /* 0x000000ff02027812 */ /* 0x020fe200078ec0ff */
[----:B------:R-:W-:Y:S01]  /*a990*/  BSSY B1, `(.L_x_236) ;  /* 0x000000b000017945 */ /* 0x000fe20003800000 */
[----:B------:R-:W-:Y:S02]  /*a9a0*/  ISETP.LT.OR P4, PT, R35, 0xc1, !P1 ;  /* 0x000000c12300780c */ /* 0x000fe40004f81670 */
[----:B------:R-:W-:-:S05]  /*a9b0*/  F2FP.F16.E4M3.UNPACK_B R2, R2 ;  /* 0x00000002ff02723e */ /* 0x000fca00020006ff */
[----:B------:R-:W-:-:S05]  /*a9c0*/  HADD2.F32 R2, -RZ, R2.H0_H0 ;  /* 0x20000002ff027230 */ /* 0x000fca0000004100 */
[----:B0-----:R-:W-:-:S04]  /*a9d0*/  FMUL R3, R2, UR21 ;  /* 0x0000001502037c20 */ /* 0x001fc80008400000 */
[----:B------:R-:W-:Y:S01]  /*a9e0*/  FFMA R3, R0, UR20, R3 ;  /* 0x0000001400037c23 */ /* 0x000fe20008000003 */
[----:B------:R-:W-:-:S04]  /*a9f0*/  PRMT R0, RZ, 0x7610, R0 ;  /* 0x00007610ff007816 */ /* 0x000fc80000000000 */
[----:B------:R-:W-:-:S05]  /*aa00*/  F2FP.SATFINITE.E4M3.F32.PACK_AB_MERGE_C R3, RZ, R3, RZ ;  /* 0x00000003ff03723e */ /* 0x000fca00048070ff */
[----:B------:R0:W-:Y:S01]  /*aa10*/  @!P3 STG.E.U8 desc[UR18][R24.64+0xc1], R3 ;  /* 0x0000c1031800b986 */ /* 0x0001e2000c101112 */
[----:B------:R-:W-:Y:S05]  /*aa20*/  @P4 BRA `(.L_x_237) ;  /* 0x0000000000044947 */ /* 0x000fea0003800000 */
[----:B------:R0:W5:Y:S02]  /*aa30*/  LDG.E.U8 R0, desc[UR18][R30.64+0xc0] ;  /* 0x0000c0121e007981 */ /* 0x000164000c1e1100 */
.L_x_237:
[----:B------:R-:W-:Y:S05]  /*aa40*/  BSYNC B1 ;  /* 0x0000000000017941 */ /* 0x000fea0003800000 */
.L_x_236:
[----:B------:R-:W2:Y:S01]  /*aa50*/  LDL.LU R2, [R1] ;  /* 0x0000000001027983 */ /* 0x000ea20000300800 */
[----:B-----5:R-:W-:Y:S01]  /*aa60*/  LOP3.LUT R0, R0, 0xff, RZ, 0xc0, !PT ;  /* 0x000000ff00007812 */ /* 0x020fe200078ec0ff */
[----:B------:R-:W-:Y:S01]  /*aa70*/  BSSY B1, `(.L_x_238) ;  /* 0x000000b000017945 */ /* 0x000fe20003800000 */
[----:B------:R-:W-:Y:S02]  /*aa80*/  ISETP.LT.OR P3, PT, R35, 0xc2, !P1 ;  /* 0x000000c22300780c */ /* 0x000fe40004f61670 */
[----:B------:R-:W-:-:S05]  /*aa90*/  F2FP.F16.E4M3.UNPACK_B R0, R0 ;  /* 0x00000000ff00723e */ /* 0x000fca00020006ff */
[----:B------:R-:W-:-:S05]  /*aaa0*/  HADD2.F32 R0, -RZ, R0.H0_H0 ;  /* 0x20000000ff007230 */ /* 0x000fca0000004100 */
[----:B------:R-:W-:-:S04]  /*aab0*/  FMUL R0, R0, UR21 ;  /* 0x0000001500007c20 */ /* 0x000fc80008400000 */
[----:B--2---:R-:W-:-:S05]  /*aac0*/  FFMA R0, R2, UR20, R0 ;  /* 0x0000001402007c23 */ /* 0x004fca0008000000 */
[----:B0-----:R-:W-:Y:S02]  /*aad0*/  F2FP.SATFINITE.E4M3.F32.PACK_AB_MERGE_C R3, RZ, R0, RZ ;  /* 0x00000000ff03723e */ /* 0x001fe400048070ff */
[----:B------:R-:W-:-:S03]  /*aae0*/  PRMT R0, RZ, 0x7610, R0 ;  /* 0x00007610ff007816 */ /* 0x000fc60000000000 */
[----:B------:R0:W-:Y:S01]  /*aaf0*/  @!P4 STG.E.U8 desc[UR18][R26.64+0xc0], R3 ;  /* 0x0000c0031a00c986 */ /* 0x0001e2000c101112 */
[----:B------:R-:W-:Y:S05]  /*ab00*/  @P3 BRA `(.L_x_239) ;  /* 0x0000000000043947 */ /* 0x000fea0003800000 */
[----:B------:R2:W5:Y:S02]  /*ab10*/  LDG.E.U8 R0, desc[UR18][R30.64+0xc1] ;  /* 0x0000c1121e007981 */ /* 0x000564000c1e1100 */
.L_x_239:
[----:B------:R-:W-:Y:S05]  /*ab20*/  BSYNC B1 ;  /* 0x0000000000017941 */ /* 0x000fea0003800000 */
.L_x_238:
[----:B------:R-:W3:Y:S01]  /*ab30*/  LDL.LU R2, [R1+0x4] ;  /* 0x0000040001027983 */ /* 0x000ee20000300800 */
[----:B-----5:R-:W-:Y:S01]  /*ab40*/  LOP3.LUT R0, R0, 0xff, RZ, 0xc0, !PT ;  /* 0x000000ff00007812 */ /* 0x020fe200078ec0ff */
[----:B------:R-:W-:Y:S01]  /*ab50*/  BSSY B1, `(.L_x_240) ;  /* 0x000000b000017945 */ /* 0x000fe20003800000 */
[----:B------:R-:W-:Y:S02]  /*ab60*/  ISETP.LT.OR P4, PT, R35, 0xc9, !P0 ;  /* 0x000000c92300780c */ /* 0x000fe40004781670 */
[----:B------:R-:W-:-:S05]  /*ab70*/  F2FP.F16.E4M3.UNPACK_B R0, R0 ;  /* 0x00000000ff00723e */ /* 0x000fca00020006ff */
[----:B------:R-:W-:-:S05]  /*ab80*/  HADD2.F32 R0, -RZ, R0.H0_H0 ;  /* 0x20000000ff007230 */ /* 0x000fca0000004100 */
[----:B------:R-:W-:-:S04]  /*ab90*/  FMUL R0, R0, UR21 ;  /* 0x0000001500007c20 */ /* 0x000fc80008400000 */
[----:B---3--:R-:W-:-:S05]  /*aba0*/  FFMA R0, R2, UR20, R0 ;  /* 0x0000001402007c23 */ /* 0x008fca0008000000 */
[----:B0-----:R-:W-:Y:S02]  /*abb0*/  F2FP.SATFINITE.E4M3.F32.PACK_AB_MERGE_C R3, RZ, R0, RZ ;  /* 0x00000000ff03723e */ /* 0x001fe400048070ff */
[----:B------:R-:W-:-:S03]  /*abc0*/  PRMT R0, RZ, 0x7610, R0 ;  /* 0x00007610ff007816 */ /* 0x000fc60000000000 */
[----:B------:R0:W-:Y:S01]  /*abd0*/  @!P3 STG.E.U8 desc[UR18][R26.64+0xc1], R3 ;  /* 0x0000c1031a00b986 */ /* 0x0001e2000c101112 */
[----:B------:R-:W-:Y:S05]  /*abe0*/  @P4 BRA `(.L_x_241) ;  /* 0x0000000000044947 */ /* 0x000fea0003800000 */
[----:B------:R3:W5:Y:S02]  /*abf0*/  LDG.E.U8 R0, desc[UR18][R28.64+0xc8] ;  /* 0x0000c8121c007981 */ /* 0x000764000c1e1100 */
.L_x_241:
[----:B------:R-:W-:Y:S05]  /*ac00*/  BSYNC B1 ;  /* 0x0000000000017941 */ /* 0x000fea0003800000 */
.L_x_240:
[----:B------:R-:W2:Y:S01]  /*ac10*/  LDL.LU R2, [R1+0x8] ;  /* 0x0000080001027983 */ /* 0x000ea20000300800 */
        /* <DEDUP_REMOVED lines=12> */
.L_x_243:
[----:B------:R-:W-:Y:S05]  /*ace0*/  BSYNC B1 ;  /* 0x0000000000017941 */ /* 0x000fea0003800000 */
.L_x_242:
        /* <DEDUP_REMOVED lines=13> */
.L_x_245:
[----:B------:R-:W-:Y:S05]  /*adc0*/  BSYNC B1 ;  /* 0x0000000000017941 */ /* 0x000fea0003800000 */
.L_x_244:
        /* <DEDUP_REMOVED lines=13> */
.L_x_247:
[----:B------:R-:W-:Y:S05]  /*aea0*/  BSYNC B1 ;  /* 0x0000000000017941 */ /* 0x000fea0003800000 */
.L_x_246:
        /* <DEDUP_REMOVED lines=13> */
.L_x_249:
[----:B------:R-:W-:Y:S05]  /*af80*/  BSYNC B1 ;  /* 0x0000000000017941 */ /* 0x000fea0003800000 */
.L_x_248:
        /* <DEDUP_REMOVED lines=13> */
.L_x_251:
[----:B------:R-:W-:Y:S05]  /*b060*/  BSYNC B1 ;  /* 0x0000000000017941 */ /* 0x000fea0003800000 */
.L_x_250:
        /* <DEDUP_REMOVED lines=13> */
.L_x_253:
[----:B------:R-:W-:Y:S05]  /*b140*/  BSYNC B1 ;  /* 0x0000000000017941 */ /* 0x000fea0003800000 */
.L_x_252:
        /* <DEDUP_REMOVED lines=13> */
.L_x_255:
[----:B------:R-:W-:Y:S05]  /*b220*/  BSYNC B1 ;  /* 0x0000000000017941 */ /* 0x000fea0003800000 */
.L_x_254:
        /* <DEDUP_REMOVED lines=13> */
.L_x_257:
[----:B------:R-:W-:Y:S05]  /*b300*/  BSYNC B1 ;  /* 0x0000000000017941 */ /* 0x000fea0003800000 */
.L_x_256:
        /* <DEDUP_REMOVED lines=13> */
.L_x_259:
[----:B------:R-:W-:Y:S05]  /*b3e0*/  BSYNC B1 ;  /* 0x0000000000017941 */ /* 0x000fea0003800000 */
.L_x_258:
        /* <DEDUP_REMOVED lines=13> */
.L_x_261:
[----:B------:R-:W-:Y:S05]  /*b4c0*/  BSYNC B1 ;  /* 0x0000000000017941 */ /* 0x000fea0003800000 */
.L_x_260:
        /* <DEDUP_REMOVED lines=13> */
.L_x_263:
[----:B------:R-:W-:Y:S05]  /*b5a0*/  BSYNC B1 ;  /* 0x0000000000017941 */ /* 0x000fea0003800000 */
.L_x_262:
        /* <DEDUP_REMOVED lines=13> */
.L_x_265:
[----:B------:R-:W-:Y:S05]  /*b680*/  BSYNC B1 ;  /* 0x0000000000017941 */ /* 0x000fea0003800000 */
.L_x_264:
        /* <DEDUP_REMOVED lines=13> */
.L_x_267:
[----:B------:R-:W-:Y:S05]  /*b760*/  BSYNC B1 ;  /* 0x0000000000017941 */ /* 0x000fea0003800000 */
.L_x_266:
        /* <DEDUP_REMOVED lines=13> */
.L_x_269:
[----:B------:R-:W-:Y:S05]  /*b840*/  BSYNC B1 ;  /* 0x0000000000017941 */ /* 0x000fea0003800000 */
.L_x_268:
        /* <DEDUP_REMOVED lines=13> */
.L_x_271:
[----:B------:R-:W-:Y:S05]  /*b920*/  BSYNC B1 ;  /* 0x0000000000017941 */ /* 0x000fea0003800000 */
.L_x_270:
        /* <DEDUP_REMOVED lines=13> */
.L_x_273:
[----:B------:R-:W-:Y:S05]  /*ba00*/  BSYNC B1 ;  /* 0x0000000000017941 */ /* 0x000fea0003800000 */
.L_x_272:
        /* <DEDUP_REMOVED lines=13> */
.L_x_275:
[----:B------:R-:W-:Y:S05]  /*bae0*/  BSYNC B1 ;  /* 0x0000000000017941 */ /* 0x000fea0003800000 */
.L_x_274:
        /* <DEDUP_REMOVED lines=13> */
.L_x_277:
[----:B------:R-:W-:Y:S05]  /*bbc0*/  BSYNC B1 ;  /* 0x0000000000017941 */ /* 0x000fea0003800000 */
.L_x_276:
        /* <DEDUP_REMOVED lines=13> */
.L_x_279:
[----:B------:R-:W-:Y:S05]  /*bca0*/  BSYNC B1 ;  /* 0x0000000000017941 */ /* 0x000fea0003800000 */
.L_x_278:
        /* <DEDUP_REMOVED lines=13> */
.L_x_281:
[----:B------:R-:W-:Y:S05]  /*bd80*/  BSYNC B1 ;  /* 0x0000000000017941 */ /* 0x000fea0003800000 */
.L_x_280:
        /* <DEDUP_REMOVED lines=13> */
.L_x_283:
[----:B------:R-:W-:Y:S05]  /*be60*/  BSYNC B1 ;  /* 0x0000000000017941 */ /* 0x000fea0003800000 */
.L_x_282:
        /* <DEDUP_REMOVED lines=13> */
.L_x_285:
[----:B------:R-:W-:Y:S05]  /*bf40*/  BSYNC B1 ;  /* 0x0000000000017941 */ /* 0x000fea0003800000 */
.L_x_284:
        /* <DEDUP_REMOVED lines=13> */
.L_x_287:
[----:B------:R-:W-:Y:S05]  /*c020*/  BSYNC B1 ;  /* 0x0000000000017941 */ /* 0x000fea0003800000 */
.L_x_286:
        /* <DEDUP_REMOVED lines=13> */
.L_x_289:
[----:B------:R-:W-:Y:S05]  /*c100*/  BSYNC B1 ;  /* 0x0000000000017941 */ /* 0x000fea0003800000 */
.L_x_288:
        /* <DEDUP_REMOVED lines=13> */
.L_x_291:
[----:B------:R-:W-:Y:S05]  /*c1e0*/  BSYNC B1 ;  /* 0x0000000000017941 */ /* 0x000fea0003800000 */
.L_x_290:
        /* <DEDUP_REMOVED lines=13> */
.L_x_293:
[----:B------:R-:W-:Y:S05]  /*c2c0*/  BSYNC B1 ;  /* 0x0000000000017941 */ /* 0x000fea0003800000 */
.L_x_292:
        /* <DEDUP_REMOVED lines=13> */
.L_x_295:
[----:B------:R-:W-:Y:S05]  /*c3a0*/  BSYNC B1 ;  /* 0x0000000000017941 */ /* 0x000fea0003800000 */
.L_x_294:
[----:B------:R-:W-:Y:S05]  /*c3b0*/  @P1 BRA `(.L_x_296) ;  /* 0x0000002000a41947 */ /* 0x000fea0003800000 */
[----:B------:R-:W2:Y:S01]  /*c3c0*/  LDL.LU R2, [R1+0x74] ;  /* 0x0000740001027983 */ /* 0x000ea20000300800 */
[----:B-----5:R-:W-:-:S04]  /*c3d0*/  LOP3.LUT R0, R0, 0xff, RZ, 0xc0, !PT ;  /* 0x000000ff00007812 */ /* 0x020fc800078ec0ff */
[----:B------:R-:W-:-:S05]  /*c3e0*/  F2FP.F16.E4M3.UNPACK_B R0, R0 ;  /* 0x00000000ff00723e */ /* 0x000fca00020006ff */
[----:B------:R-:W-:-:S05]  /*c3f0*/  HADD2.F32 R0, -RZ, R0.H0_H0 ;  /* 0x20000000ff007230 */ /* 0x000fca0000004100 */
[----:B------:R-:W-:-:S04]  /*c400*/  FMUL R0, R0, UR21 ;  /* 0x0000001500007c20 */ /* 0x000fc80008400000 */
[----:B--2---:R-:W-:-:S05]  /*c410*/  FFMA R0, R2, UR20, R0 ;  /* 0x0000001402007c23 */ /* 0x004fca0008000000 */
[----:B0-----:R-:W-:-:S05]  /*c420*/  F2FP.SATFINITE.E4M3.F32.PACK_AB_MERGE_C R3, RZ, R0, RZ ;  /* 0x00000000ff03723e */ /* 0x001fca00048070ff */
[----:B------:R0:W-:Y:S01]  /*c430*/  STG.E.U8 desc[UR18][R26.64+0xf9], R3 ;  /* 0x0000f9031a007986 */ /* 0x0001e2000c101112 */
[----:B------:R-:W-:Y:S05]  /*c440*/  BRA `(.L_x_296) ;  /* 0x0000002000807947 */ /* 0x000fea0003800000 */
.L_x_39:
[----:B------:R-:W-:Y:S01]  /*c450*/  ISETP.GE.AND P1, PT, R38, 0x1, PT ;  /* 0x000000012600780c */ /* 0x000fe20003f26270 */
[----:B------:R-:W-:Y:S01]  /*c460*/  FMUL R226, R226, UR20 ;  /* 0x00000014e2e27c20 */ /* 0x000fe20008400000 */
[----:B------:R-:W2:Y:S01]  /*c470*/  LDL.LU R227, [R1+0x10] ;  /* 0x0000100001e37983 */ /* 0x000ea20000300800 */
[----:B------:R-:W-:Y:S01]  /*c480*/  ISETP.GE.AND P0, PT, R38, 0x9, PT ;  /* 0x000000092600780c */ /* 0x000fe20003f06270 */
[----:B------:R-:W-:Y:S01]  /*c490*/  FMUL R225, R225, UR20 ;  /* 0x00000014e1e17c20 */ /* 0x000fe20008400000 */
[C---:B------:R-:W-:Y:S02]  /*c4a0*/  ISETP.LT.OR P4, PT, R35.reuse, 0x1, !P1 ;  /* 0x000000012300780c */ /* 0x040fe40004f81670 */
[C---:B------:R-:W-:Y:S02]  /*c4b0*/  ISETP.LT.OR P5, PT, R35.reuse, 0x2, !P1 ;  /* 0x000000022300780c */ /* 0x040fe40004fa1670 */
[----:B------:R-:W-:Y:S02]  /*c4c0*/  F2FP.SATFINITE.E4M3.F32.PACK_AB_MERGE_C R29, RZ, R226, RZ ;  /* 0x000000e2ff1d723e */ /* 0x000fe400048070ff */
[C---:B------:R-:W-:Y:S01]  /*c4d0*/  ISETP.LT.OR P3, PT, R35.reuse, 0x1, !P0 ;  /* 0x000000012300780c */ /* 0x040fe20004761670 */
[----:B------:R-:W-:Y:S01]  /*c4e0*/  FMUL R224, R224, UR20 ;  /* 0x00000014e0e07c20 */ /* 0x000fe20008400000 */
[----:B------:R-:W-:Y:S01]  /*c4f0*/  ISETP.LT.OR P6, PT, R35, 0xa, !P1 ;  /* 0x0000000a2300780c */ /* 0x000fe20004fc1670 */
[----:B------:R-:W-:Y:S01]  /*c500*/  FMUL R223, R223, UR20 ;  /* 0x00000014dfdf7c20 */ /* 0x000fe20008400000 */
[----:B------:R-:W-:Y:S01]  /*c510*/  F2FP.SATFINITE.E4M3.F32.PACK_AB_MERGE_C R225, RZ, R225, RZ ;  /* 0x000000e1ffe1723e */ /* 0x000fe200048070ff */
[----:B------:R-:W-:Y:S01]  /*c520*/  FMUL R221, R221, UR20 ;  /* 0x00000014dddd7c20 */ /* 0x000fe20008400000 */
[----:B------:R-:W-:Y:S01]  /*c530*/  FMUL R222, R222, UR20 ;  /* 0x00000014dede7c20 */ /* 0x000fe20008400000 */
[----:B------:R0:W-:Y:S01]  /*c540*/  @!P4 STG.E.U8 desc[UR18][R24.64], R29 ;  /* 0x0000001d1800c986 */ /* 0x0001e2000c101112 */
[----:B------:R-:W-:-:S02]  /*c550*/  ISETP.LT.OR P4, PT, R35, 0x2, !P0 ;  /* 0x000000022300780c */ /* 0x000fc40004781670 */
[----:B------:R-:W-:Y:S01]  /*c560*/  F2FP.SATFINITE.E4M3.F32.PACK_AB_MERGE_C R31, RZ, R224, RZ ;  /* 0x000000e0ff1f723e */ /* 0x000fe200048070ff */
[----:B------:R3:W-:Y:S01]  /*c570*/  @!P5 STG.E.U8 desc[UR18][R24.64+0x1], R225 ;  /* 0x000001e11800d986 */ /* 0x0007e2000c101112 */
[C---:B------:R-:W-:Y:S02]  /*c580*/  ISETP.LT.OR P5, PT, R35.reuse, 0x9, !P1 ;  /* 0x000000092300780c */ /* 0x040fe40004fa1670 */
[----:B------:R-:W-:Y:S01]  /*c590*/  F2FP.SATFINITE.E4M3.F32.PACK_AB_MERGE_C R223, RZ, R223, RZ ;  /* 0x000000dfffdf723e */ /* 0x000fe200048070ff */
[----:B------:R-:W-:Y:S01]  /*c5a0*/  FMUL R220, R220, UR20 ;  /* 0x00000014dcdc7c20 */ /* 0x000fe20008400000 */
[----:B------:R-:W-:Y:S01]  /*c5b0*/  F2FP.SATFINITE.E4M3.F32.PACK_AB_MERGE_C R221, RZ, R221, RZ ;  /* 0x000000ddffdd723e */ /* 0x000fe200048070ff */
[----:B------:R-:W-:Y:S01]  /*c5c0*/  @!P3 STG.E.U8 desc[UR18][R26.64], R31 ;  /* 0x0000001f1a00b986 */ /* 0x000fe2000c101112 */
[----:B------:R-:W-:-:S03]  /*c5d0*/  ISETP.LT.OR P3, PT, R35, 0x9, !P0 ;  /* 0x000000092300780c */ /* 0x000fc60004761670 */
[----:B------:R-:W-:Y:S01]  /*c5e0*/  @!P4 STG.E.U8 desc[UR18][R26.64+0x1], R223 ;  /* 0x000001df1a00c986 */ /* 0x000fe2000c101112 */
[----:B------:R-:W-:-:S03]  /*c5f0*/  ISETP.LT.OR P4, PT, R35, 0xa, !P0 ;  /* 0x0000000a2300780c */ /* 0x000fc60004781670 */
[----:B------:R-:W-:Y:S01]  /*c600*/  @!P6 STG.E.U8 desc[UR18][R24.64+0x9], R221 ;  /* 0x000009dd1800e986 */ /* 0x000fe2000c101112 */
[----:B------:R-:W-:Y:S01]  /*c610*/  ISETP.LT.OR P6, PT, R35, 0x12, !P1 ;  /* 0x000000122300780c */ /* 0x000fe20004fc1670 */
[----:B------:R-:W-:Y:S01]  /*c620*/  FMUL R219, R219, UR20 ;  /* 0x00000014dbdb7c20 */ /* 0x000fe20008400000 */
[----:B0-----:R-:W-:Y:S01]  /*c630*/  F2FP.SATFINITE.E4M3.F32.PACK_AB_MERGE_C R29, RZ, R222, RZ ;  /* 0x000000deff1d723e */ /* 0x001fe200048070ff */
[----:B------:R-:W-:Y:S01]  /*c640*/  FMUL R217, R217, UR20 ;  /* 0x00000014d9d97c20 */ /* 0x000fe20008400000 */
[----:B------:R-:W4:Y:S01]  /*c650*/  LDL.LU R226, [R1+0xc] ;  /* 0x00000c0001e27983 */ /* 0x000f220000300800 */
[----:B------:R-:W-:Y:S02]  /*c660*/  F2FP.SATFINITE.E4M3.F32.PACK_AB_MERGE_C R33, RZ, R220, RZ ;  /* 0x000000dcff21723e */ /* 0x000fe400048070ff */
[----:B------:R-:W-:Y:S01]  /*c670*/  F2FP.SATFINITE.E4M3.F32.PACK_AB_MERGE_C R219, RZ, R219, RZ ;  /* 0x000000dbffdb723e */ /* 0x000fe200048070ff */
[----:B------:R0:W-:Y:S01]  /*c680*/  @!P5 STG.E.U8 desc[UR18][R24.64+0x8], R29 ;  /* 0x0000081d1800d986 */ /* 0x0001e2000c101112 */
[----:B------:R-:W-:-:S02]  /*c690*/  ISETP.LT.OR P5, PT, R35, 0x11, !P1 ;  /* 0x000000112300780c */ /* 0x000fc40004fa1670 */
[----:B------:R-:W-:Y:S01]  /*c6a0*/  F2FP.SATFINITE.E4M3.F32.PACK_AB_MERGE_C R217, RZ, R217, RZ ;  /* 0x000000d9ffd9723e */ /* 0x000fe200048070ff */
[----:B---3--:R-:W3:Y:S01]  /*c6b0*/  LDL.LU R225, [R1+0x8] ;  /* 0x0000080001e17983 */ /* 0x008ee20000300800 */
[----:B------:R-:W-:-:S03]  /*c6c0*/  FMUL R218, R218, UR20 ;  /* 0x00000014dada7c20 */ /* 0x000fc60008400000 */
[----:B------:R-:W4:Y:S04]  /*c6d0*/  LDL.LU R224, [R1+0x4] ;  /* 0x0000040001e07983 */ /* 0x000f280000300800 */
[----:B------:R-:W3:Y:S01]  /*c6e0*/  LDL.LU R222, [R1] ;  /* 0x0000000001de7983 */ /* 0x000ee20000300800 */
[----:B0-----:R-:W-:Y:S01]  /*c6f0*/  F2FP.SATFINITE.E4M3.F32.PACK_AB_MERGE_C R29, RZ, R218, RZ ;  /* 0x000000daff1d723e */ /* 0x001fe200048070ff */
[----:B------:R-:W-:Y:S01]  /*c700*/  FMUL R216, R216, UR20 ;  /* 0x00000014d8d87c20 */ /* 0x000fe20008400000 */
[----:B------:R-:W-:Y:S01]  /*c710*/  FMUL R215, R215, UR20 ;  /* 0x00000014d7d77c20 */ /* 0x000fe20008400000 */
[----:B------:R0:W-:Y:S01]  /*c720*/  @!P3 STG.E.U8 desc[UR18][R26.64+0x8], R33 ;  /* 0x000008211a00b986 */ /* 0x0001e2000c101112 */
[----:B------:R-:W-:Y:S01]  /*c730*/  ISETP.LT.OR P3, PT, R35, 0x11, !P0 ;  /* 0x000000112300780c */ /* 0x000fe20004761670 */
[----:B------:R-:W-:Y:S01]  /*c740*/  FMUL R213, R213, UR20 ;  /* 0x00000014d5d57c20 */ /* 0x000fe20008400000 */
[----:B------:R-:W-:Y:S01]  /*c750*/  F2FP.SATFINITE.E4M3.F32.PACK_AB_MERGE_C R31, RZ, R216, RZ ;  /* 0x000000d8ff1f723e */ /* 0x000fe200048070ff */
[----:B------:R-:W-:Y:S01]  /*c760*/  @!P4 STG.E.U8 desc[UR18][R26.64+0x9], R219 ;  /* 0x000009db1a00c986 */ /* 0x000fe2000c101112 */
[C---:B------:R-:W-:Y:S01]  /*c770*/  ISETP.LT.OR P4, PT, R35.reuse, 0x12, !P0 ;  /* 0x000000122300780c */ /* 0x040fe20004781670 */
[----:B------:R-:W-:Y:S01]  /*c780*/  FMUL R214, R214, UR20 ;  /* 0x00000014d6d67c20 */ /* 0x000fe20008400000 */
[----:B------:R-:W-:Y:S01]  /*c790*/  F2FP.SATFINITE.E4M3.F32.PACK_AB_MERGE_C R215, RZ, R215, RZ ;  /* 0x000000d7ffd7723e */ /* 0x000fe200048070ff */
[----:B------:R-:W-:Y:S01]  /*c7a0*/  @!P6 STG.E.U8 desc[UR18][R24.64+0x11], R217 ;  /* 0x000011d91800e986 */ /* 0x000fe2000c101112 */
[C---:B------:R-:W-:Y:S01]  /*c7b0*/  ISETP.LT.OR P6, PT, R35.reuse, 0x1a, !P1 ;  /* 0x0000001a2300780c */ /* 0x040fe20004fc1670 */
[----:B------:R-:W-:Y:S01]  /*c7c0*/  FMUL R212, R212, UR20 ;  /* 0x00000014d4d47c20 */ /* 0x000fe20008400000 */
[----:B------:R-:W-:Y:S01]  /*c7d0*/  F2FP.SATFINITE.E4M3.F32.PACK_AB_MERGE_C R213, RZ, R213, RZ ;  /* 0x000000d5ffd5723e */ /* 0x000fe200048070ff */
[----:B------:R1:W-:Y:S01]  /*c7e0*/  @!P5 STG.E.U8 desc[UR18][R24.64+0x10], R29 ;  /* 0x0000101d1800d986 */ /* 0x0003e2000c101112 */
[----:B------:R-:W-:Y:S01]  /*c7f0*/  ISETP.LT.OR P5, PT, R35, 0x19, !P1 ;  /* 0x000000192300780c */ /* 0x000fe20004fa1670 */
[----:B------:R-:W-:Y:S01]  /*c800*/  FMUL R211, R211, UR20 ;  /* 0x00000014d3d37c20 */ /* 0x000fe20008400000 */
[----:B------:R-:W-:Y:S01]  /*c810*/  FMUL R209, R209, UR20 ;  /* 0x00000014d1d17c20 */ /* 0x000fe20008400000 */
[----:B------:R1:W-:Y:S01]  /*c820*/  @!P3 STG.E.U8 desc[UR18][R26.64+0x10], R31 ;  /* 0x0000101f1a00b986 */ /* 0x0003e2000c101112 */
[C---:B------:R-:W-:Y:S01]  /*c830*/  ISETP.LT.OR P3, PT, R35.reuse, 0x19, !P0 ;  /* 0x000000192300780c */ /* 0x040fe20004761670 */
[----:B------:R-:W-:Y:S01]  /*c840*/  FMUL R210, R210, UR20 ;  /* 0x00000014d2d27c20 */ /* 0x000fe20008400000 */
[----:B0-----:R-:W-:Y:S01]  /*c850*/  F2FP.SATFINITE.E4M3.F32.PACK_AB_MERGE_C R33, RZ, R212, RZ ;  /* 0x000000d4ff21723e */ /* 0x001fe200048070ff */
[----:B------:R-:W-:Y:S01]  /*c860*/  @!P4 STG.E.U8 desc[UR18][R26.64+0x11], R215 ;  /* 0x000011d71a00c986 */ /* 0x000fe2000c101112 */
[C---:B------:R-:W-:Y:S01]  /*c870*/  ISETP.LT.OR P4, PT, R35.reuse, 0x1a, !P0 ;  /* 0x0000001a2300780c */ /* 0x040fe20004781670 */
[----:B------:R-:W-:Y:S01]  /*c880*/  FMUL R208, R208, UR20 ;  /* 0x00000014d0d07c20 */ /* 0x000fe20008400000 */
[----:B------:R-:W-:Y:S01]  /*c890*/  F2FP.SATFINITE.E4M3.F32.PACK_AB_MERGE_C R211, RZ, R211, RZ ;  /* 0x000000d3ffd3723e */ /* 0x000fe200048070ff */
[----:B------:R-:W-:Y:S01]  /*c8a0*/  @!P6 STG.E.U8 desc[UR18][R24.64+0x19], R213 ;  /* 0x000019d51800e986 */ /* 0x000fe2000c101112 */
[----:B------:R-:W-:Y:S01]  /*c8b0*/  ISETP.LT.OR P6, PT, R35, 0x22, !P1 ;  /* 0x000000222300780c */ /* 0x000fe20004fc1670 */
[----:B------:R-:W-:Y:S01]  /*c8c0*/  FMUL R207, R207, UR20 ;  /* 0x00000014cfcf7c20 */ /* 0x000fe20008400000 */
[----:B-1----:R-:W-:Y:S01]  /*c8d0*/  F2FP.SATFINITE.E4M3.F32.PACK_AB_MERGE_C R29, RZ, R214, RZ ;  /* 0x000000d6ff1d723e */ /* 0x002fe200048070ff */
[----:B------:R-:W-:Y:S01]  /*c8e0*/  FMUL R205, R205, UR20 ;  /* 0x00000014cdcd7c20 */ /* 0x000fe20008400000 */
[----:B------:R-:W-:Y:S01]  /*c8f0*/  F2FP.SATFINITE.E4M3.F32.PACK_AB_MERGE_C R209, RZ, R209, RZ ;  /* 0x000000d1ffd1723e */ /* 0x000fe200048070ff */
[----:B------:R-:W-:Y:S01]  /*c900*/  FMUL R206, R206, UR20 ;  /* 0x00000014cece7c20 */ /* 0x000fe20008400000 */
[----:B------:R-:W-:Y:S01]  /*c910*/  F2FP.SATFINITE.E4M3.F32.PACK_AB_MERGE_C R31, RZ, R208, RZ ;  /* 0x000000d0ff1f723e */ /* 0x000fe200048070ff */
[----:B------:R0:W-:Y:S01]  /*c920*/  @!P5 STG.E.U8 desc[UR18][R24.64+0x18], R29 ;  /* 0x0000181d1800d986 */ /* 0x0001e2000c101112 */
[C---:B------:R-:W-:Y:S01]  /*c930*/  ISETP.LT.OR P5, PT, R35.reuse, 0x21, !P1 ;  /* 0x000000212300780c */ /* 0x040fe20004fa1670 */
[----:B------:R-:W-:Y:S01]  /*c940*/  FMUL R204, R204, UR20 ;  /* 0x00000014cccc7c20 */ /* 0x000fe20008400000 */
[----:B------:R-:W-:Y:S01]  /*c950*/  F2FP.SATFINITE.E4M3.F32.PACK_AB_MERGE_C R207, RZ, R207, RZ ;  /* 0x000000cfffcf723e */ /* 0x000fe200048070ff */
[----:B------:R1:W-:Y:S01]  /*c960*/  @!P3 STG.E.U8 desc[UR18][R26.64+0x18], R33 ;  /* 0x000018211a00b986 */ /* 0x0003e2000c101112 */
[----:B------:R-:W-:Y:S01]  /*c970*/  ISETP.LT.OR P3, PT, R35, 0x21, !P0 ;  /* 0x000000212300780c */ /* 0x000fe20004761670 */
[----:B------:R-:W-:Y:S01]  /*c980*/  FMUL R203, R203, UR20 ;  /* 0x00000014cbcb7c20 */ /* 0x000fe20008400000 */
[----:B------:R-:W-:Y:S01]  /*c990*/  F2FP.SATFINITE.E4M3.F32.PACK_AB_MERGE_C R205, RZ, R205, RZ ;  /* 0x000000cdffcd723e */ /* 0x000fe200048070ff */
[----:B------:R-:W-:Y:S01]  /*c9a0*/  @!P4 STG.E.U8 desc[UR18][R26.64+0x19], R211 ;  /* 0x000019d31a00c986 */ /* 0x000fe2000c101112 */
[----:B------:R-:W-:Y:S01]  /*c9b0*/  ISETP.LT.OR P4, PT, R35, 0x22, !P0 ;  /* 0x000000222300780c */ /* 0x000fe20004781670 */
[----:B------:R-:W-:Y:S01]  /*c9c0*/  FMUL R201, R201, UR20 ;  /* 0x00000014c9c97c20 */ /* 0x000fe20008400000 */
[----:B------:R-:W-:Y:S01]  /*c9d0*/  F2FP.SATFINITE.E4M3.F32.PACK_AB_MERGE_C R203, RZ, R203, RZ ;  /* 0x000000cbffcb723e */ /* 0x000fe200048070ff */
[----:B------:R-:W-:Y:S01]  /*c9e0*/  @!P6 STG.E.U8 desc[UR18][R24.64+0x21], R209 ;  /* 0x000021d11800e986 */ /* 0x000fe2000c101112 */
[----:B------:R-:W-:Y:S01]  /*c9f0*/  ISETP.LT.OR P6, PT, R35, 0x2a, !P1 ;  /* 0x0000002a2300780c */ /* 0x000fe20004fc1670 */
[----:B------:R-:W-:Y:S01]  /*ca00*/  FMUL R202, R202, UR20 ;  /* 0x00000014caca7c20 */ /* 0x000fe20008400000 */
[----:B0-----:R-:W-:Y:S01]  /*ca10*/  F2FP.SATFINITE.E4M3.F32.PACK_AB_MERGE_C R29, RZ, R210, RZ ;  /* 0x000000d2ff1d723e */ /* 0x001fe200048070ff */
[----:B------:R-:W-:Y:S01]  /*ca20*/  FMUL R200, R200, UR20 ;  /* 0x00000014c8c87c20 */ /* 0x000fe20008400000 */
[----:B-1----:R-:W-:Y:S01]  /*ca30*/  F2FP.SATFINITE.E4M3.F32.PACK_AB_MERGE_C R33, RZ, R204, RZ ;  /* 0x000000ccff21723e */ /* 0x002fe200048070ff */
[----:B------:R-:W-:Y:S01]  /*ca40*/  FMUL R199, R199, UR20 ;  /* 0x00000014c7c77c20 */ /* 0x000fe20008400000 */
[----:B------:R-:W-:Y:S01]  /*ca50*/  F2FP.SATFINITE.E4M3.F32.PACK_AB_MERGE_C R201, RZ, R201, RZ ;  /* 0x000000c9ffc9723e */ /* 0x000fe200048070ff */
[----:B------:R0:W-:Y:S01]  /*ca60*/  @!P5 STG.E.U8 desc[UR18][R24.64+0x20], R29 ;  /* 0x0000201d1800d986 */ /* 0x0001e2000c101112 */
[----:B------:R-:W-:Y:S01]  /*ca70*/  ISETP.LT.OR P5, PT, R35, 0x29, !P1 ;  /* 0x000000292300780c */ /* 0x000fe20004fa1670 */
[----:B------:R-:W-:Y:S01]  /*ca80*/  FMUL R197, R197, UR20 ;  /* 0x00000014c5c57c20 */ /* 0x000fe20008400000 */
[----:B------:R-:W-:Y:S01]  /*ca90*/  F2FP.SATFINITE.E4M3.F32.PACK_AB_MERGE_C R199, RZ, R199, RZ ;  /* 0x000000c7ffc7723e */ /* 0x000fe200048070ff */
[----:B------:R1:W-:Y:S01]  /*caa0*/  @!P3 STG.E.U8 desc[UR18][R26.64+0x20], R31 ;  /* 0x0000201f1a00b986 */ /* 0x0003e2000c101112 */
[C---:B------:R-:W-:Y:S01]  /*cab0*/  ISETP.LT.OR P3, PT, R35.reuse, 0x29, !P0 ;  /* 0x000000292300780c */ /* 0x040fe20004761670 */
[----:B------:R-:W-:Y:S01]  /*cac0*/  FMUL R198, R198, UR20 ;  /* 0x00000014c6c67c20 */ /* 0x000fe20008400000 */
[----:B------:R-:W-:Y:S01]  /*cad0*/  F2FP.SATFINITE.E4M3.F32.PACK_AB_MERGE_C R197, RZ, R197, RZ ;  /* 0x000000c5ffc5723e */ /* 0x000fe200048070ff */
[----:B------:R-:W-:Y:S01]  /*cae0*/  @!P4 STG.E.U8 desc[UR18][R26.64+0x21], R207 ;  /* 0x000021cf1a00c986 */ /* 0x000fe2000c101112 */
[----:B------:R-:W-:Y:S01]  /*caf0*/  ISETP.LT.OR P4, PT, R35, 0x2a, !P0 ;  /* 0x0000002a2300780c */ /* 0x000fe20004781670 */
[----:B------:R-:W-:Y:S01]  /*cb00*/  FMUL R196, R196, UR20 ;  /* 0x00000014c4c47c20 */ /* 0x000fe20008400000 */
[----:B------:R-:W-:Y:S01]  /*cb10*/  FMUL R195, R195, UR20 ;  /* 0x00000014c3c37c20 */ /* 0x000fe20008400000 */
        /* <DEDUP_REMOVED lines=27> */
[----:B------:R-:W-:Y:S01]  /*ccd0*/  FMUL R186, R186, UR20 ;  /* 0x00000014baba7c20 */ /* 0x000fe20008400000 */
        /* <DEDUP_REMOVED lines=156> */
[----:B-----5:R-:W-:Y:S01]  /*d6a0*/  FMUL R0, R0, UR20 ;  /* 0x0000001400007c20 */ /* 0x020fe20008400000 */
[----:B-1----:R-:W-:Y:S01]  /*d6b0*/  F2FP.SATFINITE.E4M3.F32.PACK_AB_MERGE_C R33, RZ, R164, RZ ;  /* 0x000000a4ff21723e */ /* 0x002fe200048070ff */
        /* <DEDUP_REMOVED lines=9> */
[----:B------:R-:W-:Y:S01]  /*d750*/  FMUL R4, R4, UR20 ;  /* 0x0000001404047c20 */ /* 0x000fe20008400000 */
[----:B------:R-:W-:Y:S01]  /*d760*/  @!P4 STG.E.U8 desc[UR18][R26.64+0x71], R167 ;  /* 0x000071a71a00c986 */ /* 0x000fe2000c101112 */
[----:B------:R-:W-:-:S03]  /*d770*/  ISETP.LT.OR P4, PT, R35, 0x7a, !P0 ;  /* 0x0000007a2300780c */ /* 0x000fc60004781670 */
[----:B------:R-:W-:Y:S01]  /*d780*/  @!P6 STG.E.U8 desc[UR18][R24.64+0x79], R165 ;  /* 0x000079a51800e986 */ /* 0x000fe2000c101112 */
[----:B------:R-:W-:Y:S02]  /*d790*/  ISETP.LT.OR P6, PT, R35, 0x82, !P1 ;  /* 0x000000822300780c */ /* 0x000fe40004fc1670 */
[----:B0-----:R-:W-:Y:S01]  /*d7a0*/  F2FP.SATFINITE.E4M3.F32.PACK_AB_MERGE_C R29, RZ, R166, RZ ;  /* 0x000000a6ff1d723e */ /* 0x001fe200048070ff */
[----:B------:R-:W4:Y:S01]  /*d7b0*/  LDL.LU R220, [R1+0x14] ;  /* 0x0000140001dc7983 */ /* 0x000f220000300800 */
[----:B-1----:R-:W-:-:S03]  /*d7c0*/  F2FP.SATFINITE.E4M3.F32.PACK_AB_MERGE_C R31, RZ, R160, RZ ;  /* 0x000000a0ff1f723e */ /* 0x002fc600048070ff */
[----:B------:R0:W-:Y:S01]  /*d7d0*/  @!P5 STG.E.U8 desc[UR18][R24.64+0x78], R29 ;  /* 0x0000781d1800d986 */ /* 0x0001e2000c101112 */
[----:B------:R-:W-:-:S03]  /*d7e0*/  ISETP.LT.OR P5, PT, R35, 0x81, !P1 ;  /* 0x000000812300780c */ /* 0x000fc60004fa1670 */
[----:B------:R1:W-:Y:S01]  /*d7f0*/  @!P3 STG.E.U8 desc[UR18][R26.64+0x78], R33 ;  /* 0x000078211a00b986 */ /* 0x0003e2000c101112 */
[----:B------:R-:W-:-:S03]  /*d800*/  ISETP.LT.OR P3, PT, R35, 0x81, !P0 ;  /* 0x000000812300780c */ /* 0x000fc60004761670 */
        /* <DEDUP_REMOVED lines=26> */
[----:B0-----:R-:W-:Y:S02]  /*d9b0*/  F2FP.SATFINITE.E4M3.F32.PACK_AB_MERGE_C R29, RZ, R154, RZ ;  /* 0x0000009aff1d723e */ /* 0x001fe400048070ff */
[----:B-1----:R-:W-:-:S03]  /*d9c0*/  F2FP.SATFINITE.E4M3.F32.PACK_AB_MERGE_C R33, RZ, R20, RZ ;  /* 0x00000014ff21723e */ /* 0x002fc600048070ff */
[----:B------:R0:W-:Y:S01]  /*d9d0*/  @!P5 STG.E.U8 desc[UR18][R24.64+0x90], R29 ;  /* 0x0000901d1800d986 */ /* 0x0001e2000c101112 */
[----:B------:R-:W-:-:S03]  /*d9e0*/  ISETP.LT.OR P5, PT, R35, 0x99, !P1 ;  /* 0x000000992300780c */ /* 0x000fc60004fa1670 */
[----:B------:R-:W-:Y:S01]  /*d9f0*/  @!P3 STG.E.U8 desc[UR18][R26.64+0x90], R31 ;  /* 0x0000901f1a00b986 */ /* 0x000fe2000c101112 */
[----:B------:R-:W-:-:S03]  /*da00*/  ISETP.LT.OR P3, PT, R35, 0x99, !P0 ;  /* 0x000000992300780c */ /* 0x000fc60004761670 */
[----:B------:R1:W-:Y:S01]  /*da10*/  @!P4 STG.E.U8 desc[UR18][R26.64+0x91], R23 ;  /* 0x000091171a00c986 */ /* 0x0003e2000c101112 */
[----:B------:R-:W-:-:S03]  /*da20*/  ISETP.LT.OR P4, PT, R35, 0x9a, !P0 ;  /* 0x0000009a2300780c */ /* 0x000fc60004781670 */
[----:B------:R2:W-:Y:S01]  /*da30*/  @!P6 STG.E.U8 desc[UR18][R24.64+0x99], R21 ;  /* 0x000099151800e986 */ /* 0x0005e2000c101112 */
[----:B------:R-:W-:Y:S02]  /*da40*/  ISETP.LT.OR P6, PT, R35, 0xa2, !P1 ;  /* 0x000000a22300780c */ /* 0x000fe40004fc1670 */
[----:B0-----:R-:W-:-:S05]  /*da50*/  F2FP.SATFINITE.E4M3.F32.PACK_AB_MERGE_C R29, RZ, R22, RZ ;  /* 0x00000016ff1d723e */ /* 0x001fca00048070ff */
[----:B------:R-:W-:Y:S01]  /*da60*/  @!P5 STG.E.U8 desc[UR18][R24.64+0x98], R29 ;  /* 0x0000981d1800d986 */ /* 0x000fe2000c101112 */
[C---:B------:R-:W-:Y:S02]  /*da70*/  ISETP.LT.OR P5, PT, R35.reuse, 0xa1, !P1 ;  /* 0x000000a12300780c */ /* 0x040fe40004fa1670 */
[----:B-1----:R-:W-:Y:S01]  /*da80*/  F2FP.SATFINITE.E4M3.F32.PACK_AB_MERGE_C R23, RZ, R18, RZ ;  /* 0x00000012ff17723e */ /* 0x002fe200048070ff */
[----:B------:R-:W-:Y:S01]  /*da90*/  @!P3 STG.E.U8 desc[UR18][R26.64+0x98], R33 ;  /* 0x000098211a00b986 */ /* 0x000fe2000c101112 */
[C---:B------:R-:W-:Y:S02]  /*daa0*/  ISETP.LT.OR P3, PT, R35.reuse, 0xa1, !P0 ;  /* 0x000000a12300780c */ /* 0x040fe40004761670 */
[----:B--2---:R-:W-:Y:S01]  /*dab0*/  F2FP.SATFINITE.E4M3.F32.PACK_AB_MERGE_C R21, RZ, R16, RZ ;  /* 0x00000010ff15723e */ /* 0x004fe200048070ff */
[----:B------:R0:W-:Y:S01]  /*dac0*/  @!P4 STG.E.U8 desc[UR18][R26.64+0x99], R19 ;  /* 0x000099131a00c986 */ /* 0x0001e2000c101112 */
[----:B------:R-:W-:-:S03]  /*dad0*/  ISETP.LT.OR P4, PT, R35, 0xa2, !P0 ;  /* 0x000000a22300780c */ /* 0x000fc60004781670 */
[----:B------:R1:W-:Y:S01]  /*dae0*/  @!P6 STG.E.U8 desc[UR18][R24.64+0xa1], R17 ;  /* 0x0000a1111800e986 */ /* 0x0003e2000c101112 */
[----:B------:R-:W-:-:S03]  /*daf0*/  ISETP.LT.OR P6, PT, R35, 0xaa, !P1 ;  /* 0x000000aa2300780c */ /* 0x000fc60004fc1670 */
[----:B------:R-:W-:Y:S01]  /*db00*/  @!P5 STG.E.U8 desc[UR18][R24.64+0xa0], R23 ;  /* 0x0000a0171800d986 */ /* 0x000fe2000c101112 */
[----:B------:R-:W-:-:S03]  /*db10*/  ISETP.LT.OR P5, PT, R35, 0xa9, !P1 ;  /* 0x000000a92300780c */ /* 0x000fc60004fa1670 */
[----:B------:R-:W-:Y:S01]  /*db20*/  @!P3 STG.E.U8 desc[UR18][R26.64+0xa0], R21 ;  /* 0x0000a0151a00b986 */ /* 0x000fe2000c101112 */
[C---:B------:R-:W-:Y:S02]  /*db30*/  ISETP.LT.OR P3, PT, R35.reuse, 0xa9, !P0 ;  /* 0x000000a92300780c */ /* 0x040fe40004761670 */
[----:B0-----:R-:W-:Y:S01]  /*db40*/  F2FP.SATFINITE.E4M3.F32.PACK_AB_MERGE_C R19, RZ, R14, RZ ;  /* 0x0000000eff13723e */ /* 0x001fe200048070ff */
[----:B------:R0:W-:Y:S01]  /*db50*/  @!P4 STG.E.U8 desc[UR18][R26.64+0xa1], R15 ;  /* 0x0000a10f1a00c986 */ /* 0x0001e2000c101112 */
[C---:B------:R-:W-:Y:S02]  /*db60*/  ISETP.LT.OR P4, PT, R35.reuse, 0xaa, !P0 ;  /* 0x000000aa2300780c */ /* 0x040fe40004781670 */
[----:B-1----:R-:W-:Y:S01]  /*db70*/  F2FP.SATFINITE.E4M3.F32.PACK_AB_MERGE_C R17, RZ, R12, RZ ;  /* 0x0000000cff11723e */ /* 0x002fe200048070ff */
        /* <DEDUP_REMOVED lines=15> */
[----:B0-----:R-:W-:Y:S02]  /*dc70*/  F2FP.SATFINITE.E4M3.F32.PACK_AB_MERGE_C R11, RZ, R6, RZ ;  /* 0x00000006ff0b723e */ /* 0x001fe400048070ff */
[C---:B------:R-:W-:Y:S01]  /*dc80*/  ISETP.LT.OR P3, PT, R35.reuse, 0xb9, !P0 ;  /* 0x000000b92300780c */ /* 0x040fe20004761670 */
[----:B------:R0:W-:Y:S01]  /*dc90*/  @!P4 STG.E.U8 desc[UR18][R26.64+0xb1], R7 ;  /* 0x0000b1071a00c986 */ /* 0x0001e2000c101112 */
[----:B-1----:R-:W-:Y:S02]  /*dca0*/  F2FP.SATFINITE.E4M3.F32.PACK_AB_MERGE_C R9, RZ, R4, RZ ;  /* 0x00000004ff09723e */ /* 0x002fe400048070ff */
[----:B------:R-:W-:Y:S01]  /*dcb0*/  ISETP.LT.OR P4, PT, R35, 0xba, !P0 ;  /* 0x000000ba2300780c */ /* 0x000fe20004781670 */
[----:B------:R1:W-:Y:S04]  /*dcc0*/  @!P6 STG.E.U8 desc[UR18][R24.64+0xb9], R5 ;  /* 0x0000b9051800e986 */ /* 0x0003e8000c101112 */
[----:B------:R2:W-:Y:S01]  /*dcd0*/  @!P5 STG.E.U8 desc[UR18][R24.64+0xb8], R11 ;  /* 0x0000b80b1800d986 */ /* 0x0005e2000c101112 */
[----:B------:R-:W-:Y:S01]  /*dce0*/  FMUL R4, R227, UR20 ;  /* 0x00000014e3047c20 */ /* 0x000fe20008400000 */
[----:B------:R-:W-:-:S02]  /*dcf0*/  ISETP.LT.OR P5, PT, R35, 0xc1, !P1 ;  /* 0x000000c12300780c */ /* 0x000fc40004fa1670 */
[----:B0-----:R-:W-:Y:S02]  /*dd00*/  F2FP.SATFINITE.E4M3.F32.PACK_AB_MERGE_C R7, RZ, R3, RZ ;  /* 0x00000003ff07723e */ /* 0x001fe400048070ff */
[----:B-1----:R-:W-:Y:S01]  /*dd10*/  F2FP.SATFINITE.E4M3.F32.PACK_AB_MERGE_C R5, RZ, R0, RZ ;  /* 0x00000000ff05723e */ /* 0x002fe200048070ff */
[----:B---3--:R-:W-:Y:S01]  /*dd20*/  FMUL R0, R222, UR20 ;  /* 0x00000014de007c20 */ /* 0x008fe20008400000 */
[----:B------:R-:W-:Y:S01]  /*dd30*/  ISETP.LT.OR P6, PT, R35, 0xc2, !P1 ;  /* 0x000000c22300780c */ /* 0x000fe20004fc1670 */
[----:B------:R-:W3:Y:S01]  /*dd40*/  LDL.LU R222, [R1+0x20] ;  /* 0x0000200001de7983 */ /* 0x000ee20000300800 */
[----:B--2---:R-:W-:Y:S02]  /*dd50*/  F2FP.SATFINITE.E4M3.F32.PACK_AB_MERGE_C R11, RZ, R2, RZ ;  /* 0x00000002ff0b723e */ /* 0x004fe400048070ff */
[----:B------:R-:W-:Y:S01]  /*dd60*/  F2FP.SATFINITE.E4M3.F32.PACK_AB_MERGE_C R13, RZ, R0, RZ ;  /* 0x00000000ff0d723e */ /* 0x000fe200048070ff */
[----:B----4-:R-:W-:Y:S01]  /*dd70*/  FMUL R0, R224, UR20 ;  /* 0x00000014e0007c20 */ /* 0x010fe20008400000 */
[----:B------:R-:W-:Y:S01]  /*dd80*/  FMUL R2, R225, UR20 ;  /* 0x00000014e1027c20 */ /* 0x000fe20008400000 */
[----:B------:R-:W2:Y:S04]  /*dd90*/  LDL.LU R224, [R1+0x24] ;  /* 0x0000240001e07983 */ /* 0x000ea80000300800 */
[----:B------:R-:W4:Y:S01]  /*dda0*/  LDL.LU R225, [R1+0x28] ;  /* 0x0000280001e17983 */ /* 0x000f220000300800 */
[----:B------:R-:W-:-:S03]  /*ddb0*/  FMUL R3, R226, UR20 ;  /* 0x00000014e2037c20 */ /* 0x000fc60008400000 */
[----:B------:R-:W4:Y:S04]  /*ddc0*/  LDL.LU R226, [R1+0x2c] ;  /* 0x00002c0001e27983 */ /* 0x000f280000300800 */
[----:B------:R-:W4:Y:S04]  /*ddd0*/  LDL.LU R227, [R1+0x30] ;  /* 0x0000300001e37983 */ /* 0x000f280000300800 */
[----:B------:R-:W-:Y:S01]  /*dde0*/  @!P3 STG.E.U8 desc[UR18][R26.64+0xb8], R9 ;  /* 0x0000b8091a00b986 */ /* 0x000fe2000c101112 */
[----:B------:R-:W-:-:S03]  /*ddf0*/  ISETP.LT.OR P3, PT, R35, 0xc1, !P0 ;  /* 0x000000c12300780c */ /* 0x000fc60004761670 */
[----:B------:R0:W-:Y:S01]  /*de00*/  @!P4 STG.E.U8 desc[UR18][R26.64+0xb9], R7 ;  /* 0x0000b9071a00c986 */ /* 0x0001e2000c101112 */
[----:B------:R-:W-:-:S03]  /*de10*/  ISETP.LT.OR P4, PT, R35, 0xc2, !P0 ;  /* 0x000000c22300780c */ /* 0x000fc60004781670 */
[----:B------:R-:W-:Y:S01]  /*de20*/  @!P5 STG.E.U8 desc[UR18][R24.64+0xc0], R11 ;  /* 0x0000c00b1800d986 */ /* 0x000fe2000c101112 */
[----:B------:R-:W-:-:S03]  /*de30*/  ISETP.LT.OR P5, PT, R35, 0xc9, !P1 ;  /* 0x000000c92300780c */ /* 0x000fc60004fa1670 */
[----:B------:R1:W-:Y:S01]  /*de40*/  @!P6 STG.E.U8 desc[UR18][R24.64+0xc1], R5 ;  /* 0x0000c1051800e986 */ /* 0x0003e2000c101112 */
[----:B0-----:R-:W-:-:S03]  /*de50*/  F2FP.SATFINITE.E4M3.F32.PACK_AB_MERGE_C R7, RZ, R0, RZ ;  /* 0x00000000ff07723e */ /* 0x001fc600048070ff */
[----:B------:R-:W-:Y:S01]  /*de60*/  @!P3 STG.E.U8 desc[UR18][R26.64+0xc0], R13 ;  /* 0x0000c00d1a00b986 */ /* 0x000fe2000c101112 */
[C---:B------:R-:W-:Y:S02]  /*de70*/  ISETP.LT.OR P6, PT, R35.reuse, 0xca, !P1 ;  /* 0x000000ca2300780c */ /* 0x040fe40004fc1670 */
[----:B-1----:R-:W-:Y:S01]  /*de80*/  F2FP.SATFINITE.E4M3.F32.PACK_AB_MERGE_C R5, RZ, R2, RZ ;  /* 0x00000002ff05723e */ /* 0x002fe200048070ff */
[----:B------:R0:W-:Y:S01]  /*de90*/  @!P4 STG.E.U8 desc[UR18][R26.64+0xc1], R7 ;  /* 0x0000c1071a00c986 */ /* 0x0001e2000c101112 */
[C---:B------:R-:W-:Y:S02]  /*dea0*/  ISETP.LT.OR P3, PT, R35.reuse, 0xc9, !P0 ;  /* 0x000000c92300780c */ /* 0x040fe40004761670 */
[C---:B------:R-:W-:Y:S01]  /*deb0*/  ISETP.LT.OR P4, PT, R35.reuse, 0xca, !P0 ;  /* 0x000000ca2300780c */ /* 0x040fe20004781670 */
[----:B------:R1:W-:Y:S01]  /*dec0*/  @!P5 STG.E.U8 desc[UR18][R24.64+0xc8], R5 ;  /* 0x0000c8051800d986 */ /* 0x0003e2000c101112 */
[----:B------:R-:W-:Y:S02]  /*ded0*/  ISETP.LT.OR P5, PT, R35, 0xd1, !P1 ;  /* 0x000000d12300780c */ /* 0x000fe40004fa1670 */
[----:B------:R-:W-:-:S02]  /*dee0*/  F2FP.SATFINITE.E4M3.F32.PACK_AB_MERGE_C R9, RZ, R3, RZ ;  /* 0x00000003ff09723e */ /* 0x000fc400048070ff */
[----:B------:R-:W-:-:S03]  /*def0*/  F2FP.SATFINITE.E4M3.F32.PACK_AB_MERGE_C R11, RZ, R4, RZ ;  /* 0x00000004ff0b723e */ /* 0x000fc600048070ff */
[----:B------:R1:W-:Y:S04]  /*df00*/  @!P6 STG.E.U8 desc[UR18][R24.64+0xc9], R9 ;  /* 0x0000c9091800e986 */ /* 0x0003e8000c101112 */
[----:B------:R-:W-:Y:S01]  /*df10*/  @!P3 STG.E.U8 desc[UR18][R26.64+0xc8], R11 ;  /* 0x0000c80b1a00b986 */ /* 0x000fe2000c101112 */
[----:B------:R-:W-:-:S03]  /*df20*/  FMUL R0, R220, UR20 ;  /* 0x00000014dc007c20 */ /* 0x000fc60008400000 */
[----:B------:R-:W4:Y:S02]  /*df30*/  LDL.LU R220, [R1+0x34] ;  /* 0x0000340001dc7983 */ /* 0x000f240000300800 */
[----:B0-----:R-:W-:Y:S01]  /*df40*/  F2FP.SATFINITE.E4M3.F32.PACK_AB_MERGE_C R7, RZ, R0, RZ ;  /* 0x00000000ff07723e */ /* 0x001fe200048070ff */
[----:B------:R-:W-:Y:S02]  /*df50*/  FMUL R2, R221, UR20 ;  /* 0x00000014dd027c20 */ /* 0x000fe40008400000 */
[----:B------:R-:W4:Y:S03]  /*df60*/  LDL.LU R221, [R1+0x38] ;  /* 0x0000380001dd7983 */ /* 0x000f260000300800 */
[----:B-1----:R-:W-:Y:S01]  /*df70*/  F2FP.SATFINITE.E4M3.F32.PACK_AB_MERGE_C R5, RZ, R2, RZ ;  /* 0x00000002ff05723e */ /* 0x002fe200048070ff */
[----:B------:R-:W-:Y:S04]  /*df80*/  @!P4 STG.E.U8 desc[UR18][R26.64+0xc9], R7 ;  /* 0x0000c9071a00c986 */ /* 0x000fe8000c101112 */
[----:B------:R0:W-:Y:S01]  /*df90*/  @!P5 STG.E.U8 desc[UR18][R24.64+0xd0], R5 ;  /* 0x0000d0051800d986 */ /* 0x0001e2000c101112 */
[----:B------:R-:W-:-:S03]  /*dfa0*/  FMUL R3, R223, UR20 ;  /* 0x00000014df037c20 */ /* 0x000fc60008400000 */
[----:B------:R-:W4:Y:S02]  /*dfb0*/  LDL.LU R223, [R1+0x3c] ;  /* 0x00003c0001df7983 */ /* 0x000f240000300800 */
[----:B------:R-:W-:Y:S01]  /*dfc0*/  F2FP.SATFINITE.E4M3.F32.PACK_AB_MERGE_C R9, RZ, R3, RZ ;  /* 0x00000003ff09723e */ /* 0x000fe200048070ff */
[----:B---3--:R-:W-:Y:S02]  /*dfd0*/  FMUL R0, R222, UR20 ;  /* 0x00000014de007c20 */ /* 0x008fe40008400000 */
[----:B------:R-:W3:Y:S03]  /*dfe0*/  LDL.LU R222, [R1+0x40] ;  /* 0x0000400001de7983 */ /* 0x000ee60000300800 */
[----:B------:R-:W-:Y:S01]  /*dff0*/  F2FP.SATFINITE.E4M3.F32.PACK_AB_MERGE_C R13, RZ, R0, RZ ;  /* 0x00000000ff0d723e */ /* 0x000fe200048070ff */
[----:B--2---:R-:W-:Y:S02]  /*e000*/  FMUL R2, R224, UR20 ;  /* 0x00000014e0027c20 */ /* 0x004fe40008400000 */
[----:B------:R-:W2:Y:S01]  /*e010*/  LDL.LU R224, [R1+0x44] ;  /* 0x0000440001e07983 */ /* 0x000ea20000300800 */
[----:B----4-:R-:W-:-:S03]  /*e020*/  FMUL R0, R225, UR20 ;  /* 0x00000014e1007c20 */ /* 0x010fc60008400000 */
[----:B------:R-:W4:Y:S01]  /*e030*/  LDL.LU R225, [R1+0x48] ;  /* 0x0000480001e17983 */ /* 0x000f220000300800 */
[----:B------:R-:W-:Y:S01]  /*e040*/  FMUL R3, R226, UR20 ;  /* 0x00000014e2037c20 */ /* 0x000fe20008400000 */
[----:B0-----:R-:W-:Y:S02]  /*e050*/  F2FP.SATFINITE.E4M3.F32.PACK_AB_MERGE_C R5, RZ, R0, RZ ;  /* 0x00000000ff05723e */ /* 0x001fe400048070ff */
[----:B------:R-:W4:Y:S01]  /*e060*/  LDL.LU R226, [R1+0x4c] ;  /* 0x00004c0001e27983 */ /* 0x000f220000300800 */
[----:B------:R-:W-:-:S03]  /*e070*/  FMUL R0, R227, UR20 ;  /* 0x00000014e3007c20 */ /* 0x000fc60008400000 */
[----:B------:R-:W4:Y:S01]  /*e080*/  LDL.LU R227, [R1+0x50] ;  /* 0x0000500001e37983 */ /* 0x000f220000300800 */
[C---:B------:R-:W-:Y:S02]  /*e090*/  ISETP.LT.OR P6, PT, R35.reuse, 0xd2, !P1 ;  /* 0x000000d22300780c */ /* 0x040fe40004fc1670 */
[C---:B------:R-:W-:Y:S01]  /*e0a0*/  ISETP.LT.OR P4, PT, R35.reuse, 0xd2, !P0 ;  /* 0x000000d22300780c */ /* 0x040fe20004781670 */
[----:B------:R-:W4:Y:S01]  /*e0b0*/  LDL.LU R218, [R1+0x54] ;  /* 0x0000540001da7983 */ /* 0x000f220000300800 */
[C---:B------:R-:W-:Y:S02]  /*e0c0*/  ISETP.LT.OR P3, PT, R35.reuse, 0xd1, !P0 ;  /* 0x000000d12300780c */ /* 0x040fe40004761670 */
[----:B------:R-:W-:Y:S02]  /*e0d0*/  ISETP.LT.OR P5, PT, R35, 0xd9, !P1 ;  /* 0x000000d92300780c */ /* 0x000fe40004fa1670 */
[----:B------:R-:W-:Y:S02]  /*e0e0*/  F2FP.SATFINITE.E4M3.F32.PACK_AB_MERGE_C R7, RZ, R2, RZ ;  /* 0x00000002ff07723e */ /* 0x000fe400048070ff */
[----:B------:R-:W-:-:S03]  /*e0f0*/  F2FP.SATFINITE.E4M3.F32.PACK_AB_MERGE_C R11, RZ, R0, RZ ;  /* 0x00000000ff0b723e */ /* 0x000fc600048070ff */
[----:B------:R0:W-:Y:S01]  /*e100*/  @!P6 STG.E.U8 desc[UR18][R24.64+0xd1], R9 ;  /* 0x0000d1091800e986 */ /* 0x0001e2000c101112 */
[----:B------:R-:W-:-:S03]  /*e110*/  ISETP.LT.OR P6, PT, R35, 0xda, !P1 ;  /* 0x000000da2300780c */ /* 0x000fc60004fc1670 */
[----:B------:R-:W-:Y:S01]  /*e120*/  @!P4 STG.E.U8 desc[UR18][R26.64+0xd1], R7 ;  /* 0x0000d1071a00c986 */ /* 0x000fe2000c101112 */
[----:B------:R-:W-:-:S03]  /*e130*/  ISETP.LT.OR P4, PT, R35, 0xda, !P0 ;  /* 0x000000da2300780c */ /* 0x000fc60004781670 */
[----:B------:R-:W-:Y:S01]  /*e140*/  @!P3 STG.E.U8 desc[UR18][R26.64+0xd0], R13 ;  /* 0x0000d00d1a00b986 */ /* 0x000fe2000c101112 */
[----:B0-----:R-:W-:-:S03]  /*e150*/  F2FP.SATFINITE.E4M3.F32.PACK_AB_MERGE_C R9, RZ, R3, RZ ;  /* 0x00000003ff09723e */ /* 0x001fc600048070ff */
[----:B------:R0:W-:Y:S04]  /*e160*/  @!P5 STG.E.U8 desc[UR18][R24.64+0xd8], R5 ;  /* 0x0000d8051800d986 */ /* 0x0001e8000c101112 */
[----:B------:R1:W-:Y:S01]  /*e170*/  @!P6 STG.E.U8 desc[UR18][R24.64+0xd9], R9 ;  /* 0x0000d9091800e986 */ /* 0x0003e2000c101112 */
[----:B------:R-:W-:-:S03]  /*e180*/  FMUL R0, R220, UR20 ;  /* 0x00000014dc007c20 */ /* 0x000fc60008400000 */
[----:B------:R-:W4:Y:S02]  /*e190*/  LDL.LU R220, [R1+0x58] ;  /* 0x0000580001dc7983 */ /* 0x000f240000300800 */
[----:B0-----:R-:W-:Y:S01]  /*e1a0*/  F2FP.SATFINITE.E4M3.F32.PACK_AB_MERGE_C R5, RZ, R0, RZ ;  /* 0x00000000ff05723e */ /* 0x001fe200048070ff */
[----:B------:R-:W-:Y:S02]  /*e1b0*/  FMUL R2, R221, UR20 ;  /* 0x00000014dd027c20 */ /* 0x000fe40008400000 */
[----:B------:R-:W4:Y:S03]  /*e1c0*/  LDL.LU R221, [R1+0x5c] ;  /* 0x00005c0001dd7983 */ /* 0x000f260000300800 */
[----:B------:R-:W-:Y:S01]  /*e1d0*/  F2FP.SATFINITE.E4M3.F32.PACK_AB_MERGE_C R7, RZ, R2, RZ ;  /* 0x00000002ff07723e */ /* 0x000fe200048070ff */
[----:B------:R0:W-:Y:S01]  /*e1e0*/  @!P4 STG.E.U8 desc[UR18][R26.64+0xd9], R5 ;  /* 0x0000d9051a00c986 */ /* 0x0001e2000c101112 */
[----:B------:R-:W-:-:S03]  /*e1f0*/  FMUL R3, R223, UR20 ;  /* 0x00000014df037c20 */ /* 0x000fc60008400000 */
[----:B------:R-:W4:Y:S02]  /*e200*/  LDL.LU R223, [R1+0x60] ;  /* 0x0000600001df7983 */ /* 0x000f240000300800 */
[----:B-1----:R-:W-:Y:S01]  /*e210*/  F2FP.SATFINITE.E4M3.F32.PACK_AB_MERGE_C R9, RZ, R3, RZ ;  /* 0x00000003ff09723e */ /* 0x002fe200048070ff */
[----:B---3--:R-:W-:Y:S02]  /*e220*/  FMUL R4, R222, UR20 ;  /* 0x00000014de047c20 */ /* 0x008fe40008400000 */
[----:B------:R-:W3:Y:S01]  /*e230*/  LDL.LU R222, [R1+0x64] ;  /* 0x0000640001de7983 */ /* 0x000ee20000300800 */
[----:B--2---:R-:W-:-:S03]  /*e240*/  FMUL R0, R224, UR20 ;  /* 0x00000014e0007c20 */ /* 0x004fc60008400000 */
[----:B------:R-:W2:Y:S01]  /*e250*/  LDL.LU R224, [R1+0x68] ;  /* 0x0000680001e07983 */ /* 0x000ea20000300800 */
[----:B----4-:R-:W-:Y:S01]  /*e260*/  FMUL R2, R225, UR20 ;  /* 0x00000014e1027c20 */ /* 0x010fe20008400000 */
[----:B0-----:R-:W-:Y:S02]  /*e270*/  F2FP.SATFINITE.E4M3.F32.PACK_AB_MERGE_C R5, RZ, R0, RZ ;  /* 0x00000000ff05723e */ /* 0x001fe400048070ff */
[----:B------:R-:W4:Y:S01]  /*e280*/  LDL.LU R225, [R1+0x6c] ;  /* 0x00006c0001e17983 */ /* 0x000f220000300800 */
[----:B------:R-:W-:-:S03]  /*e290*/  FMUL R3, R226, UR20 ;  /* 0x00000014e2037c20 */ /* 0x000fc60008400000 */
[----:B------:R-:W4:Y:S01]  /*e2a0*/  LDL.LU R226, [R1+0x70] ;  /* 0x0000700001e27983 */ /* 0x000f220000300800 */
[----:B------:R-:W-:-:S03]  /*e2b0*/  FMUL R0, R227, UR20 ;  /* 0x00000014e3007c20 */ /* 0x000fc60008400000 */
[----:B------:R-:W4:Y:S01]  /*e2c0*/  LDL.LU R227, [R1+0x74] ;  /* 0x0000740001e37983 */ /* 0x000f220000300800 */
[C---:B------:R-:W-:Y:S02]  /*e2d0*/  ISETP.LT.OR P3, PT, R35.reuse, 0xd9, !P0 ;  /* 0x000000d92300780c */ /* 0x040fe40004761670 */
[C---:B------:R-:W-:Y:S02]  /*e2e0*/  ISETP.LT.OR P5, PT, R35.reuse, 0xe1, !P1 ;  /* 0x000000e12300780c */ /* 0x040fe40004fa1670 */
[C---:B------:R-:W-:Y:S02]  /*e2f0*/  ISETP.LT.OR P6, PT, R35.reuse, 0xe2, !P1 ;  /* 0x000000e22300780c */ /* 0x040fe40004fc1670 */
[----:B------:R-:W-:-:S07]  /*e300*/  ISETP.LT.OR P4, PT, R35, 0xe2, !P0 ;  /* 0x000000e22300780c */ /* 0x000fce0004781670 */
[----:B------:R-:W-:Y:S01]  /*e310*/  @!P3 STG.E.U8 desc[UR18][R26.64+0xd8], R11 ;  /* 0x0000d80b1a00b986 */ /* 0x000fe2000c101112 */
[----:B------:R-:W-:-:S03]  /*e320*/  ISETP.LT.OR P3, PT, R35, 0xe1, !P0 ;  /* 0x000000e12300780c */ /* 0x000fc60004761670 */
[----:B------:R0:W-:Y:S01]  /*e330*/  @!P5 STG.E.U8 desc[UR18][R24.64+0xe0], R7 ;  /* 0x0000e0071800d986 */ /* 0x0001e2000c101112 */
[----:B------:R-:W-:-:S03]  /*e340*/  ISETP.LT.OR P5, PT, R35, 0xe9, !P1 ;  /* 0x000000e92300780c */ /* 0x000fc60004fa1670 */
[----:B------:R1:W-:Y:S01]  /*e350*/  @!P6 STG.E.U8 desc[UR18][R24.64+0xe1], R9 ;  /* 0x0000e1091800e986 */ /* 0x0003e2000c101112 */
[----:B------:R-:W-:Y:S02]  /*e360*/  ISETP.LT.OR P6, PT, R35, 0xea, !P1 ;  /* 0x000000ea2300780c */ /* 0x000fe40004fc1670 */
[----:B------:R-:W-:Y:S01]  /*e370*/  F2FP.SATFINITE.E4M3.F32.PACK_AB_MERGE_C R13, RZ, R4, RZ ;  /* 0x00000004ff0d723e */ /* 0x000fe200048070ff */
[----:B------:R1:W-:Y:S01]  /*e380*/  @!P4 STG.E.U8 desc[UR18][R26.64+0xe1], R5 ;  /* 0x0000e1051a00c986 */ /* 0x0003e2000c101112 */
[----:B0-----:R-:W-:-:S03]  /*e390*/  F2FP.SATFINITE.E4M3.F32.PACK_AB_MERGE_C R7, RZ, R2, RZ ;  /* 0x00000002ff07723e */ /* 0x001fc600048070ff */
[----:B------:R-:W-:Y:S01]  /*e3a0*/  @!P3 STG.E.U8 desc[UR18][R26.64+0xe0], R13 ;  /* 0x0000e00d1a00b986 */ /* 0x000fe2000c101112 */
[----:B-1----:R-:W-:-:S03]  /*e3b0*/  F2FP.SATFINITE.E4M3.F32.PACK_AB_MERGE_C R9, RZ, R3, RZ ;  /* 0x00000003ff09723e */ /* 0x002fc600048070ff */
[----:B------:R0:W-:Y:S01]  /*e3c0*/  @!P5 STG.E.U8 desc[UR18][R24.64+0xe8], R7 ;  /* 0x0000e8071800d986 */ /* 0x0001e2000c101112 */
[C---:B------:R-:W-:Y:S02]  /*e3d0*/  ISETP.LT.OR P3, PT, R35.reuse, 0xe9, !P0 ;  /* 0x000000e92300780c */ /* 0x040fe40004761670 */
[C---:B------:R-:W-:Y:S01]  /*e3e0*/  ISETP.LT.OR P4, PT, R35.reuse, 0xea, !P0 ;  /* 0x000000ea2300780c */ /* 0x040fe20004781670 */
[----:B------:R1:W-:Y:S01]  /*e3f0*/  @!P6 STG.E.U8 desc[UR18][R24.64+0xe9], R9 ;  /* 0x0000e9091800e986 */ /* 0x0003e2000c101112 */
[C---:B------:R-:W-:Y:S01]  /*e400*/  ISETP.LT.OR P5, PT, R35.reuse, 0xf1, !P1 ;  /* 0x000000f12300780c */ /* 0x040fe20004fa1670 */
[----:B------:R-:W-:Y:S01]  /*e410*/  FMUL R2, R218, UR20 ;  /* 0x00000014da027c20 */ /* 0x000fe20008400000 */
[----:B------:R-:W-:Y:S02]  /*e420*/  ISETP.LT.OR P6, PT, R35, 0xf2, !P1 ;  /* 0x000000f22300780c */ /* 0x000fe40004fc1670 */
[----:B------:R-:W-:Y:S02]  /*e430*/  F2FP.SATFINITE.E4M3.F32.PACK_AB_MERGE_C R11, RZ, R0, RZ ;  /* 0x00000000ff0b723e */ /* 0x000fe400048070ff */
[----:B------:R-:W-:-:S03]  /*e440*/  F2FP.SATFINITE.E4M3.F32.PACK_AB_MERGE_C R5, RZ, R2, RZ ;  /* 0x00000002ff05723e */ /* 0x000fc600048070ff */
[----:B------:R-:W-:Y:S01]  /*e450*/  @!P3 STG.E.U8 desc[UR18][R26.64+0xe8], R11 ;  /* 0x0000e80b1a00b986 */ /* 0x000fe2000c101112 */
[----:B------:R-:W-:-:S03]  /*e460*/  ISETP.LT.OR P3, PT, R35, 0xf1, !P0 ;  /* 0x000000f12300780c */ /* 0x000fc60004761670 */
[----:B------:R-:W-:Y:S01]  /*e470*/  @!P4 STG.E.U8 desc[UR18][R26.64+0xe9], R5 ;  /* 0x0000e9051a00c986 */ /* 0x000fe2000c101112 */
[C---:B------:R-:W-:Y:S02]  /*e480*/  ISETP.LT.OR P4, PT, R35.reuse, 0xf9, !P1 ;  /* 0x000000f92300780c */ /* 0x040fe40004f81670 */
[----:B------:R-:W-:Y:S01]  /*e490*/  ISETP.LT.OR P1, PT, R35, 0xfa, !P1 ;  /* 0x000000fa2300780c */ /* 0x000fe20004f21670 */
[----:B------:R-:W-:-:S05]  /*e4a0*/  FMUL R0, R220, UR20 ;  /* 0x00000014dc007c20 */ /* 0x000fca0008400000 */
[----:B0-----:R-:W-:-:S05]  /*e4b0*/  F2FP.SATFINITE.E4M3.F32.PACK_AB_MERGE_C R7, RZ, R0, RZ ;  /* 0x00000000ff07723e */ /* 0x001fca00048070ff */
[----:B------:R0:W-:Y:S01]  /*e4c0*/  @!P5 STG.E.U8 desc[UR18][R24.64+0xf0], R7 ;  /* 0x0000f0071800d986 */ /* 0x0001e2000c101112 */
[----:B------:R-:W-:-:S05]  /*e4d0*/  FMUL R3, R221, UR20 ;  /* 0x00000014dd037c20 */ /* 0x000fca0008400000 */
[----:B-1----:R-:W-:Y:S02]  /*e4e0*/  F2FP.SATFINITE.E4M3.F32.PACK_AB_MERGE_C R9, RZ, R3, RZ ;  /* 0x00000003ff09723e */ /* 0x002fe400048070ff */
[----:B------:R-:W-:-:S03]  /*e4f0*/  ISETP.LT.OR P5, PT, R35, 0xf2, !P0 ;  /* 0x000000f22300780c */ /* 0x000fc600047a1670 */
[----:B------:R1:W-:Y:S01]  /*e500*/  @!P6 STG.E.U8 desc[UR18][R24.64+0xf1], R9 ;  /* 0x0000f1091800e986 */ /* 0x0003e2000c101112 */
[C---:B------:R-:W-:Y:S02]  /*e510*/  ISETP.LT.OR P6, PT, R35.reuse, 0xf9, !P0 ;  /* 0x000000f92300780c */ /* 0x040fe400047c1670 */
[----:B------:R-:W-:Y:S01]  /*e520*/  ISETP.LT.OR P0, PT, R35, 0xfa, !P0 ;  /* 0x000000fa2300780c */ /* 0x000fe20004701670 */
[----:B------:R-:W-:-:S05]  /*e530*/  FMUL R0, R223, UR20 ;  /* 0x00000014df007c20 */ /* 0x000fca0008400000 */
[----:B------:R-:W-:-:S05]  /*e540*/  F2FP.SATFINITE.E4M3.F32.PACK_AB_MERGE_C R13, RZ, R0, RZ ;  /* 0x00000000ff0d723e */ /* 0x000fca00048070ff */
[----:B------:R0:W-:Y:S01]  /*e550*/  @!P3 STG.E.U8 desc[UR18][R26.64+0xf0], R13 ;  /* 0x0000f00d1a00b986 */ /* 0x0001e2000c101112 */
[----:B---3--:R-:W-:Y:S01]  /*e560*/  FMUL R0, R222, UR20 ;  /* 0x00000014de007c20 */ /* 0x008fe20008400000 */
[----:B--2---:R-:W-:Y:S01]  /*e570*/  FMUL R2, R224, UR20 ;  /* 0x00000014e0027c20 */ /* 0x004fe20008400000 */
[----:B----4-:R-:W-:-:S03]  /*e580*/  FMUL R3, R225, UR20 ;  /* 0x00000014e1037c20 */ /* 0x010fc60008400000 */
[----:B0-----:R-:W-:Y:S01]  /*e590*/  F2FP.SATFINITE.E4M3.F32.PACK_AB_MERGE_C R7, RZ, R0, RZ ;  /* 0x00000000ff07723e */ /* 0x001fe200048070ff */
[----:B------:R-:W-:Y:S01]  /*e5a0*/  FMUL R4, R226, UR20 ;  /* 0x00000014e2047c20 */ /* 0x000fe20008400000 */
[----:B------:R-:W-:Y:S01]  /*e5b0*/  FMUL R5, R227, UR20 ;  /* 0x00000014e3057c20 */ /* 0x000fe20008400000 */
[----:B-1----:R-:W-:Y:S02]  /*e5c0*/  F2FP.SATFINITE.E4M3.F32.PACK_AB_MERGE_C R9, RZ, R2, RZ ;  /* 0x00000002ff09723e */ /* 0x002fe400048070ff */
[----:B------:R-:W-:Y:S02]  /*e5d0*/  F2FP.SATFINITE.E4M3.F32.PACK_AB_MERGE_C R3, RZ, R3, RZ ;  /* 0x00000003ff03723e */ /* 0x000fe400048070ff */
[----:B------:R-:W-:Y:S02]  /*e5e0*/  F2FP.SATFINITE.E4M3.F32.PACK_AB_MERGE_C R11, RZ, R4, RZ ;  /* 0x00000004ff0b723e */ /* 0x000fe400048070ff */
[----:B------:R-:W-:Y:S01]  /*e5f0*/  F2FP.SATFINITE.E4M3.F32.PACK_AB_MERGE_C R5, RZ, R5, RZ ;  /* 0x00000005ff05723e */ /* 0x000fe200048070ff */
[----:B------:R0:W-:Y:S04]  /*e600*/  @!P5 STG.E.U8 desc[UR18][R26.64+0xf1], R7 ;  /* 0x0000f1071a00d986 */ /* 0x0001e8000c101112 */
[----:B------:R0:W-:Y:S04]  /*e610*/  @!P4 STG.E.U8 desc[UR18][R24.64+0xf8], R9 ;  /* 0x0000f8091800c986 */ /* 0x0001e8000c101112 */
[----:B------:R0:W-:Y:S04]  /*e620*/  @!P1 STG.E.U8 desc[UR18][R24.64+0xf9], R3 ;  /* 0x0000f90318009986 */ /* 0x0001e8000c101112 */
[----:B------:R0:W-:Y:S04]  /*e630*/  @!P6 STG.E.U8 desc[UR18][R26.64+0xf8], R11 ;  /* 0x0000f80b1a00e986 */ /* 0x0001e8000c101112 */
[----:B------:R0:W-:Y:S02]  /*e640*/  @!P0 STG.E.U8 desc[UR18][R26.64+0xf9], R5 ;  /* 0x0000f9051a008986 */ /* 0x0001e4000c101112 */
.L_x_296:
[----:B------:R-:W-:Y:S05]  /*e650*/  BSYNC B0 ;  /* 0x0000000000007941 */ /* 0x000fea0003800000 */
.L_x_38:
[----:B0-----:R-:W2:Y:S04]  /*e660*/  LDL.LU R3, [R1+0x80] ;  /* 0x0000800001037983 */ /* 0x001ea80000300800 */
[----:B-----5:R-:W2:Y:S01]  /*e670*/  LDL.LU R2, [R1+0x84] ;  /* 0x0000840001027983 */ /* 0x020ea20000300800 */
[----:B------:R-:W-:Y:S01]  /*e680*/  ULDC UR6, c[0x0][0xc] ;  /* 0x0000030000067ab9 */ /* 0x000fe20000000800 */
[----:B------:R-:W-:Y:S01]  /*e690*/  ULDC UR7, c[0x0][0x10] ;  /* 0x0000040000077ab9 */ /* 0x000fe20000000800 */
[----:B------:R-:W2:Y:S01]  /*e6a0*/  LDC R5, c[0x0][0x14] ;  /* 0x00000500ff057b82 */ /* 0x000ea20000000800 */
[----:B------:R-:W-:Y:S01]  /*e6b0*/  UIMAD.WIDE.U32 UR6, UR6, UR7, URZ ;  /* 0x00000007060672a5 */ /* 0x000fe2000f8e003f */
[----:B------:R-:W-:Y:S01]  /*e6c0*/  PRMT R0, RZ, 0x7610, R0 ;  /* 0x00007610ff007816 */ /* 0x000fe20000000000 */
[----:B------:R-:W-:-:S04]  /*e6d0*/  UMOV UR23, 0xffffffff ;  /* 0xffffffff00177882 */ /* 0x000fc80000000000 */
[----:B--2---:R-:W-:-:S04]  /*e6e0*/  IMAD.WIDE.U32 R2, R5, UR6, R2 ;  /* 0x0000000605027c25 */ /* 0x004fc8000f8e0002 */
[----:B------:R-:W-:Y:S01]  /*e6f0*/  IMAD R5, R5, UR7, RZ ;  /* 0x0000000705057c24 */ /* 0x000fe2000f8e02ff */
[----:B------:R-:W-:Y:S01]  /*e700*/  ULDC.64 UR6, c[0x0][0x650] ;  /* 0x0001940000067ab9 */ /* 0x000fe20000000a00 */
[----:B------:R-:W-:Y:S01]  /*e710*/  IMAD.MOV.U32 R19, RZ, RZ, R2 ;  /* 0x000000ffff137224 */ /* 0x000fe200078e0002 */
[----:B------:R-:W-:Y:S01]  /*e720*/  ISETP.GE.U32.AND P0, PT, R2, UR6, PT ;  /* 0x0000000602007c0c */ /* 0x000fe2000bf06070 */
[----:B------:R-:W-:Y:S02]  /*e730*/  IMAD.IADD R22, R3, 0x1, R5 ;  /* 0x0000000103167824 */ /* 0x000fe400078e0205 */
[----:B------:R-:W-:-:S03]  /*e740*/  IMAD.MOV.U32 R2, RZ, RZ, -0x1 ;  /* 0xffffffffff027424 */ /* 0x000fc600078e00ff */
[----:B------:R0:W-:Y:S01]  /*e750*/  STL [R1+0x80], R22 ;  /* 0x0000801601007387 */ /* 0x0001e20000100800 */
[----:B------:R-:W-:-:S03]  /*e760*/  ISETP.GE.U32.AND.EX P0, PT, R22, UR7, PT, P0 ;  /* 0x0000000716007c0c */ /* 0x000fc6000bf06100 */
[----:B------:R0:W-:Y:S04]  /*e770*/  STL [R1+0x84], R19 ;  /* 0x0000841301007387 */ /* 0x0001e80000100800 */
[----:B------:R0:W-:Y:S06]  /*e780*/  STL [R1+0x88], R2 ;  /* 0x0000880201007387 */ /* 0x0001ec0000100800 */
[----:B------:R-:W-:Y:S05]  /*e790*/  @P0 BRA `(.L_x_297) ;  /* 0x00000004006c0947 */ /* 0x000fea0003800000 */
[----:B------:R-:W2:Y:S01]  /*e7a0*/  S2R R14, SR_CTAID.X ;  /* 0x00000000000e7919 */ /* 0x000ea20000002500 */
[----:B------:R-:W5:Y:S01]  /*e7b0*/  LDC.64 R8, c[0x0][0x628] ;  /* 0x00018a00ff087b82 */ /* 0x000f620000000a00 */
[----:B------:R-:W-:Y:S01]  /*e7c0*/  ULDC UR6, c[0x0][0x150] ;  /* 0x0000540000067ab9 */ /* 0x000fe20000000800 */
[----:B------:R-:W-:Y:S01]  /*e7d0*/  IMAD.MOV.U32 R6, RZ, RZ, R19 ;  /* 0x000000ffff067224 */ /* 0x000fe200078e0013 */
[----:B------:R-:W0:Y:S01]  /*e7e0*/  S2R R16, SR_CTAID.Y ;  /* 0x0000000000107919 */ /* 0x000e220000002600 */
[----:B------:R-:W-:-:S04]  /*e7f0*/  IMAD.MOV.U32 R7, RZ, RZ, R22 ;  /* 0x000000ffff077224 */ /* 0x000fc800078e0016 */
[----:B------:R-:W0:Y:S08]  /*e800*/  LDC R17, c[0x0][0x144] ;  /* 0x00005100ff117b82 */ /* 0x000e300000000800 */
[----:B------:R-:W0:Y:S08]  /*e810*/  LDC R10, c[0x0][0x630] ;  /* 0x00018c00ff0a7b82 */ /* 0x000e300000000800 */
[----:B------:R-:W0:Y:S01]  /*e820*/  LDC.64 R12, c[0x0][0x620] ;  /* 0x00018800ff0c7b82 */ /* 0x000e220000000a00 */
[----:B-----5:R-:W-:-:S04]  /*e830*/  ISETP.NE.U32.AND P0, PT, R8, RZ, PT ;  /* 0x000000ff0800720c */ /* 0x020fc80003f05070 */
[----:B------:R-:W-:Y:S02]  /*e840*/  ISETP.NE.AND.EX P0, PT, R9, RZ, PT, P0 ;  /* 0x000000ff0900720c */ /* 0x000fe40003f05300 */
[----:B--2---:R-:W-:-:S05]  /*e850*/  I2FP.F32.U32 R0, R14 ;  /* 0x0000000e00007245 */ /* 0x004fca0000201000 */
[----:B------:R-:W-:-:S04]  /*e860*/  FMUL R0, R0, UR6 ;  /* 0x0000000600007c20 */ /* 0x000fc80008400000 */
[----:B------:R2:W0:Y:S02]  /*e870*/  F2I.U32.TRUNC.NTZ R15, R0 ;  /* 0x00000000000f7305 */ /* 0x000424000020f000 */
[----:B------:R-:W-:Y:S05]  /*e880*/  @!P0 BRA `(.L_x_298) ;  /* 0x0000000000288947 */ /* 0x000fea0003800000 */
[----:B--2---:R-:W2:Y:S02]  /*e890*/  LDC R0, c[0x0][0x634] ;  /* 0x00018d00ff007b82 */ /* 0x004ea40000000800 */
[----:B--2---:R-:W-:-:S05]  /*e8a0*/  IADD3 R7, P0, R19, R0, RZ ;  /* 0x0000000013077210 */ /* 0x004fca0007f1e0ff */
[----:B------:R-:W-:-:S04]  /*e8b0*/  IMAD.X R11, RZ, RZ, R22, P0 ;  /* 0x000000ffff0b7224 */ /* 0x000fc800000e0616 */
[----:B0-----:R-:W-:-:S04]  /*e8c0*/  IMAD.WIDE.U32 R2, R11, R8, RZ ;  /* 0x000000080b027225 */ /* 0x001fc800078e00ff */
[----:B------:R-:W-:-:S04]  /*e8d0*/  IMAD.WIDE.U32 R4, P0, R7, R9, R2 ;  /* 0x0000000907047225 */ /* 0x000fc80007800002 */
[----:B------:R-:W-:-:S04]  /*e8e0*/  IMAD.WIDE.U32 R2, R7, R8, RZ ;  /* 0x0000000807027225 */ /* 0x000fc800078e00ff */
[----:B------:R-:W-:Y:S01]  /*e8f0*/  IMAD.X R7, RZ, RZ, RZ, P0 ;  /* 0x000000ffff077224 */ /* 0x000fe200000e06ff */
[----:B------:R-:W-:Y:S01]  /*e900*/  IADD3 RZ, P0, R3, R4, RZ ;  /* 0x0000000403ff7210 */ /* 0x000fe20007f1e0ff */
[----:B------:R-:W-:-:S04]  /*e910*/  IMAD.MOV.U32 R6, RZ, RZ, R5 ;  /* 0x000000ffff067224 */ /* 0x000fc800078e0005 */
[----:B------:R-:W-:-:S08]  /*e920*/  IMAD.WIDE.U32.X R6, R11, R9, R6, P0 ;  /* 0x000000090b067225 */ /* 0x000fd000000e0406 */
.L_x_298:
[-CC-:B0-----:R-:W-:Y:S01]  /*e930*/  SHF.R.U64 R24, R6, R10.reuse, R7.reuse ;  /* 0x0000000a06187219 */ /* 0x181fe20000001207 */
[----:B------:R-:W0:Y:S01]  /*e940*/  LDC.64 R20, c[0x0][0x640] ;  /* 0x00019000ff147b82 */ /* 0x000e220000000a00 */
[----:B--2---:R-:W-:Y:S01]  /*e950*/  SHF.R.U32.HI R0, RZ, R10, R7 ;  /* 0x0000000aff007219 */ /* 0x004fe20000011607 */
[----:B------:R-:W-:Y:S01]  /*e960*/  IMAD.MOV.U32 R2, RZ, RZ, R19 ;  /* 0x000000ffff027224 */ /* 0x000fe200078e0013 */
[----:B------:R-:W-:Y:S01]  /*e970*/  IADD3 R5, P0, RZ, -R24, RZ ;  /* 0x80000018ff057210 */ /* 0x000fe20007f1e0ff */
[----:B------:R-:W-:Y:S01]  /*e980*/  IMAD.MOV R15, RZ, RZ, -R15 ;  /* 0x000000ffff0f7224 */ /* 0x000fe200078e0a0f */
[----:B------:R-:W-:Y:S01]  /*e990*/  ULDC UR6, c[0x0][0x154] ;  /* 0x0000550000067ab9 */ /* 0x000fe20000000800 */
[----:B------:R-:W-:Y:S02]  /*e9a0*/  IMAD.MOV.U32 R7, RZ, RZ, 0x1 ;  /* 0x00000001ff077424 */ /* 0x000fe400078e00ff */
[----:B------:R-:W2:Y:S01]  /*e9b0*/  LDC R4, c[0x0][0x618] ;  /* 0x00018600ff047b82 */ /* 0x000ea20000000800 */
[----:B------:R-:W-:-:S02]  /*e9c0*/  IMAD.X R3, RZ, RZ, ~R0, P0 ;  /* 0x000000ffff037224 */ /* 0x000fc400000e0e00 */
[----:B------:R-:W-:Y:S02]  /*e9d0*/  IMAD R15, R17, R15, R14 ;  /* 0x0000000f110f7224 */ /* 0x000fe400078e020e */
[-C--:B------:R-:W-:Y:S02]  /*e9e0*/  IMAD R0, R3, R12.reuse, RZ ;  /* 0x0000000c03007224 */ /* 0x080fe400078e02ff */
[----:B------:R-:W-:Y:S01]  /*e9f0*/  IMAD.MOV.U32 R3, RZ, RZ, R22 ;  /* 0x000000ffff037224 */ /* 0x000fe200078e0016 */
[----:B------:R-:W5:Y:S01]  /*ea00*/  LDC R6, c[0x0][0x608] ;  /* 0x00018200ff067b82 */ /* 0x000f620000000800 */
[----:B------:R-:W-:-:S04]  /*ea10*/  IMAD.WIDE.U32 R2, R5, R12, R2 ;  /* 0x0000000c05027225 */ /* 0x000fc800078e0002 */
[----:B------:R-:W-:-:S03]  /*ea20*/  IMAD R5, R5, R13, R0 ;  /* 0x0000000d05057224 */ /* 0x000fc600078e0200 */
[----:B------:R-:W1:Y:S01]  /*ea30*/  LDC R18, c[0x0][0x658] ;  /* 0x00019600ff127b82 */ /* 0x000e620000000800 */
[----:B------:R-:W-:Y:S01]  /*ea40*/  I2FP.F32.U32 R0, R16 ;  /* 0x0000001000007245 */ /* 0x000fe20000201000 */
[----:B------:R-:W-:Y:S01]  /*ea50*/  IMAD.IADD R3, R3, 0x1, R5 ;  /* 0x0000000103037824 */ /* 0x000fe200078e0205 */
[----:B0-----:R-:W-:Y:S01]  /*ea60*/  ISETP.NE.U32.AND P0, PT, R20, RZ, PT ;  /* 0x000000ff1400720c */ /* 0x001fe20003f05070 */
[----:B------:R-:W-:Y:S02]  /*ea70*/  IMAD.MOV.U32 R5, RZ, RZ, -0x1 ;  /* 0xffffffffff057424 */ /* 0x000fe400078e00ff */
[----:B------:R-:W-:Y:S02]  /*ea80*/  FMUL R0, R0, UR6 ;  /* 0x0000000600007c20 */ /* 0x000fe40008400000 */
[----:B------:R-:W0:Y:S01]  /*ea90*/  LDC R13, c[0x0][0x148] ;  /* 0x00005200ff0d7b82 */ /* 0x000e220000000800 */
[----:B--2---:R-:W-:Y:S01]  /*eaa0*/  SHF.R.U64 R10, R2, R4, R3 ;  /* 0x00000004020a7219 */ /* 0x004fe20000001203 */
[----:B------:R2:W0:Y:S01]  /*eab0*/  F2I.U32.TRUNC.NTZ R12, R0 ;  /* 0x00000000000c7305 */ /* 0x000422000020f000 */
[----:B------:R-:W-:-:S02]  /*eac0*/  ISETP.NE.AND.EX P0, PT, R21, RZ, PT, P0 ;  /* 0x000000ff1500720c */ /* 0x000fc40003f05300 */
[----:B------:R-:W-:-:S03]  /*ead0*/  SHF.R.U32.HI R3, RZ, R4, R3 ;  /* 0x00000004ff037219 */ /* 0x000fc60000011603 */
[----:B------:R-:W0:Y:S01]  /*eae0*/  LDC R14, c[0x0][0x600] ;  /* 0x00018000ff0e7b82 */ /* 0x000e220000000800 */
[-CC-:B-----5:R-:W-:Y:S02]  /*eaf0*/  SHF.R.U64 R8, R10, R6.reuse, R3.reuse ;  /* 0x000000060a087219 */ /* 0x1a0fe40000001203 */
[----:B------:R-:W-:-:S05]  /*eb00*/  SHF.R.U32.HI R3, RZ, R6, R3 ;  /* 0x00000006ff037219 */ /* 0x000fca0000011603 */
[----:B------:R-:W0:Y:S01]  /*eb10*/  LDC R19, c[0x0][0x648] ;  /* 0x00019200ff137b82 */ /* 0x000e220000000800 */
[-CC-:B-1----:R-:W-:Y:S02]  /*eb20*/  SHF.R.U64 R11, R8, R18.reuse, R3.reuse ;  /* 0x00000012080b7219 */ /* 0x182fe40000001203 */
[-C--:B------:R-:W-:Y:S02]  /*eb30*/  SHF.L.U32 R5, R5, R18.reuse, RZ ;  /* 0x0000001205057219 */ /* 0x080fe400000006ff */
[-C--:B------:R-:W-:Y:S01]  /*eb40*/  SHF.R.U32.HI R3, RZ, R18.reuse, R3 ;  /* 0x00000012ff037219 */ /* 0x080fe20000011603 */
[----:B------:R-:W-:Y:S01]  /*eb50*/  IMAD.MOV.U32 R2, RZ, RZ, R11 ;  /* 0x000000ffff027224 */ /* 0x000fe200078e000b */
[----:B------:R-:W-:Y:S01]  /*eb60*/  SHF.L.U32 R34, R7, R18, RZ ;  /* 0x0000001207227219 */ /* 0x000fe200000006ff */
[----:B------:R-:W1:Y:S01]  /*eb70*/  LDC R22, c[0x0][0x638] ;  /* 0x00018e00ff167b82 */ /* 0x000e620000000800 */
[----:B------:R-:W-:-:S07]  /*eb80*/  LOP3.LUT R17, RZ, R5, RZ, 0x33, !PT ;  /* 0x00000005ff117212 */ /* 0x000fce00078e33ff */
[----:B------:R-:W0:Y:S01]  /*eb90*/  LDC R23, c[0x0][0x610] ;  /* 0x00018400ff177b82 */ /* 0x000e220000000800 */
[----:B--2---:R-:W-:Y:S05]  /*eba0*/  @!P0 BRA `(.L_x_299) ;  /* 0x0000000000288947 */ /* 0x004fea0003800000 */
[----:B------:R-:W2:Y:S02]  /*ebb0*/  LDC R0, c[0x0][0x64c] ;  /* 0x00019300ff007b82 */ /* 0x000ea40000000800 */
[----:B--2---:R-:W-:-:S05]  /*ebc0*/  IADD3 R7, P0, R11, R0, RZ ;  /* 0x000000000b077210 */ /* 0x004fca0007f1e0ff */
        /* <DEDUP_REMOVED lines=8> */
.L_x_299:
[----:B0-----:R-:W-:Y:S01]  /*ec50*/  SHF.R.U64 R0, R2, R19, R3 ;  /* 0x0000001302007219 */ /* 0x001fe20000001203 */
[----:B------:R-:W-:Y:S01]  /*ec60*/  VIADD R3, R14, 0xffffffff ;  /* 0xffffffff0e037836 */ /* 0x000fe20000000000 */
[----:B------:R-:W-:Y:S01]  /*ec70*/  LOP3.LUT R5, R8, R17, RZ, 0xc0, !PT ;  /* 0x0000001108057212 */ /* 0x000fe200078ec0ff */
[----:B------:R-:W-:Y:S01]  /*ec80*/  IMAD.MOV R12, RZ, RZ, -R12 ;  /* 0x000000ffff0c7224 */ /* 0x000fe200078e0a0c */
[----:B------:R-:W-:Y:S01]  /*ec90*/  R2UR UR23, R24 ;  /* 0x00000000181772ca */ /* 0x000fe200000e0000 */
[----:B------:R-:W-:Y:S01]  /*eca0*/  IMAD.MOV R2, RZ, RZ, -R0 ;  /* 0x000000ffff027224 */ /* 0x000fe200078e0a00 */
[----:B------:R-:W-:Y:S01]  /*ecb0*/  LOP3.LUT R3, R10, R3, RZ, 0xc0, !PT ;  /* 0x000000030a037212 */ /* 0x000fe200078ec0ff */
[----:B------:R-:W-:Y:S02]  /*ecc0*/  IMAD R34, R34, R0, R5 ;  /* 0x0000000022227224 */ /* 0x000fe400078e0205 */
[----:B------:R-:W-:Y:S02]  /*ecd0*/  @P2 IMAD R15, R13, R12, R16 ;  /* 0x0000000c0d0f2224 */ /* 0x000fe400078e0210 */
[----:B-1----:R-:W-:-:S02]  /*ece0*/  IMAD R0, R2, R22, R11 ;  /* 0x0000001602007224 */ /* 0x002fc400078e020b */
[----:B------:R-:W-:Y:S02]  /*ecf0*/  IMAD R34, R34, R23, R15 ;  /* 0x0000001722227224 */ /* 0x000fe400078e020f */
[----:B------:R-:W-:Y:S02]  /*ed00*/  IMAD R3, R0, R14, R3 ;  /* 0x0000000e00037224 */ /* 0x000fe400078e0203 */
[----:B------:R-:W-:-:S03]  /*ed10*/  IMAD.MOV.U32 R0, RZ, RZ, 0x1 ;  /* 0x00000001ff007424 */ /* 0x000fc600078e00ff */
[----:B------:R-:W-:Y:S02]  /*ed20*/  SEL R2, R3, R34, !P2 ;  /* 0x0000002203027207 */ /* 0x000fe40005000000 */
[----:B------:R-:W-:-:S03]  /*ed30*/  SEL R34, R34, R3, !P2 ;  /* 0x0000000322227207 */ /* 0x000fc60005000000 */
[----:B------:R2:W-:Y:S04]  /*ed40*/  STL [R1+0x88], R2 ;  /* 0x0000880201007387 */ /* 0x0005e80000100800 */
.L_x_297:
[----:B------:R0:W-:Y:S01]  /*ed50*/  STL [R1+0x8c], R34 ;  /* 0x00008c2201007387 */ /* 0x0001e20000100800 */
[----:B------:R-:W-:-:S13]  /*ed60*/  LOP3.LUT P0, RZ, R0, 0xff, RZ, 0xc0, !PT ;  /* 0x000000ff00ff7812 */ /* 0x000fda000780c0ff */
[----:B0-----:R-:W-:Y:S05]  /*ed70*/  @P0 BRA `(.L_x_300) ;  /* 0xffffff2400d80947 */ /* 0x001fea000383ffff */
[----:B------:R-:W-:Y:S05]  /*ed80*/  EXIT ;  /* 0x000000000000794d */ /* 0x000fea0003800000 */
.L_x_8:
[----:B------:R-:W2:Y:S01]  /*ed90*/  LDL R18, [R1+0x84] ;  /* 0x0000840001127983 */ /* 0x000ea20000100800 */
[----:B------:R-:W-:-:S03]  /*eda0*/  ULDC.64 UR4, c[0x0][0x650] ;  /* 0x0001940000047ab9 */ /* 0x000fc60000000a00 */
[----:B------:R-:W3:Y:S01]  /*edb0*/  LDL R22, [R1+0x80] ;  /* 0x0000800001167983 */ /* 0x000ee20000100800 */
[----:B------:R-:W-:Y:S01]  /*edc0*/  PRMT R4, RZ, 0x7610, R4 ;  /* 0x00007610ff047816 */ /* 0x000fe20000000004 */
[----:B------:R-:W-:Y:S02]  /*edd0*/  IMAD.MOV.U32 R5, RZ, RZ, -0x1 ;  /* 0xffffffffff057424 */ /* 0x000fe400078e00ff */
[----:B------:R-:W-:Y:S02]  /*ede0*/  IMAD.MOV.U32 R14, RZ, RZ, -0x1 ;  /* 0xffffffffff0e7424 */ /* 0x000fe400078e00ff */
[----:B------:R-:W-:Y:S01]  /*edf0*/  IMAD.MOV.U32 R6, RZ, RZ, -0x1 ;  /* 0xffffffffff067424 */ /* 0x000fe200078e00ff */
[----:B--2---:R-:W-:-:S04]  /*ee00*/  ISETP.GE.U32.AND P0, PT, R18, UR4, PT ;  /* 0x0000000412007c0c */ /* 0x004fc8000bf06070 */
[----:B---3--:R-:W-:-:S13]  /*ee10*/  ISETP.GE.U32.AND.EX P0, PT, R22, UR5, PT, P0 ;  /* 0x0000000516007c0c */ /* 0x008fda000bf06100 */
[----:B------:R-:W-:Y:S05]  /*ee20*/  @P0 BRA `(.L_x_301) ;  /* 0x00000004002c0947 */ /* 0x000fea0003800000 */
        /* <DEDUP_REMOVED lines=18> */
.L_x_302:
[----:B------:R-:W1:Y:S01]  /*ef50*/  LDC.64 R20, c[0x0][0x640] ;  /* 0x00019000ff147b82 */ /* 0x000e620000000a00 */
[-CC-:B------:R-:W-:Y:S01]  /*ef60*/  SHF.R.U64 R15, R8, R10.reuse, R9.reuse ;  /* 0x0000000a080f7219 */ /* 0x180fe20000001209 */
[----:B------:R-:W-:Y:S01]  /*ef70*/  IMAD.MOV.U32 R24, RZ, RZ, 0x1 ;  /* 0x00000001ff187424 */ /* 0x000fe200078e00ff */
[----:B------:R-:W-:Y:S02]  /*ef80*/  SHF.R.U32.HI R4, RZ, R10, R9 ;  /* 0x0000000aff047219 */ /* 0x000fe40000011609 */
[----:B------:R-:W-:-:S03]  /*ef90*/  IADD3 R7, P0, RZ, -R15, RZ ;  /* 0x8000000fff077210 */ /* 0x000fc60007f1e0ff */
[----:B------:R-:W2:Y:S02]  /*efa0*/  LDC R8, c[0x0][0x618] ;  /* 0x00018600ff087b82 */ /* 0x000ea40000000800 */
[----:B------:R-:W-:Y:S02]  /*efb0*/  IMAD.X R5, RZ, RZ, ~R4, P0 ;  /* 0x000000ffff057224 */ /* 0x000fe400000e0e04 */
[----:B------:R-:W-:Y:S02]  /*efc0*/  IMAD.MOV.U32 R4, RZ, RZ, R18 ;  /* 0x000000ffff047224 */ /* 0x000fe400078e0012 */
[-C--:B------:R-:W-:Y:S02]  /*efd0*/  IMAD R6, R5, R16.reuse, RZ ;  /* 0x0000001005067224 */ /* 0x080fe400078e02ff */
[----:B------:R-:W3:Y:S01]  /*efe0*/  LDC R14, c[0x0][0x608] ;  /* 0x00018200ff0e7b82 */ /* 0x000ee20000000800 */
[----:B------:R-:W-:Y:S02]  /*eff0*/  IMAD.MOV.U32 R5, RZ, RZ, R22 ;  /* 0x000000ffff057224 */ /* 0x000fe400078e0016 */
[----:B------:R-:W-:-:S05]  /*f000*/  IMAD.WIDE.U32 R4, R7, R16, R4 ;  /* 0x0000001007047225 */ /* 0x000fca00078e0004 */
[----:B0-----:R-:W0:Y:S01]  /*f010*/  LDC R19, c[0x0][0x658] ;  /* 0x00019600ff137b82 */ /* 0x001e220000000800 */
[----:B------:R-:W-:Y:S01]  /*f020*/  IMAD R7, R7, R17, R6 ;  /* 0x0000001107077224 */ /* 0x000fe200078e0206 */
[----:B-1----:R-:W-:Y:S01]  /*f030*/  ISETP.NE.U32.AND P0, PT, R20, RZ, PT ;  /* 0x000000ff1400720c */ /* 0x002fe20003f05070 */
[----:B------:R-:W-:Y:S02]  /*f040*/  IMAD.MOV.U32 R6, RZ, RZ, -0x1 ;  /* 0xffffffffff067424 */ /* 0x000fe400078e00ff */
[----:B------:R-:W-:Y:S01]  /*f050*/  IMAD.IADD R5, R5, 0x1, R7 ;  /* 0x0000000105057824 */ /* 0x000fe200078e0207 */
[----:B------:R-:W-:Y:S02]  /*f060*/  ISETP.NE.AND.EX P0, PT, R21, RZ, PT, P0 ;  /* 0x000000ff1500720c */ /* 0x000fe40003f05300 */
[----:B------:R-:W1:Y:S02]  /*f070*/  LDC R16, c[0x0][0x600] ;  /* 0x00018000ff107b82 */ /* 0x000e640000000800 */
[----:B--2---:R-:W-:-:S02]  /*f080*/  SHF.R.U64 R10, R4, R8, R5 ;  /* 0x00000008040a7219 */ /* 0x004fc40000001205 */
[----:B------:R-:W-:-:S04]  /*f090*/  SHF.R.U32.HI R5, RZ, R8, R5 ;  /* 0x00000008ff057219 */ /* 0x000fc80000011605 */
[----:B------:R-:W2:Y:S01]  /*f0a0*/  LDC R18, c[0x0][0x648] ;  /* 0x00019200ff127b82 */ /* 0x000ea20000000800 */
[-CC-:B---3--:R-:W-:Y:S02]  /*f0b0*/  SHF.R.U64 R17, R10, R14.reuse, R5.reuse ;  /* 0x0000000e0a117219 */ /* 0x188fe40000001205 */
[----:B------:R-:W-:-:S05]  /*f0c0*/  SHF.R.U32.HI R4, RZ, R14, R5 ;  /* 0x0000000eff047219 */ /* 0x000fca0000011605 */
[----:B------:R-:W3:Y:S01]  /*f0d0*/  LDC R22, c[0x0][0x638] ;  /* 0x00018e00ff167b82 */ /* 0x000ee20000000800 */
[-CC-:B0-----:R-:W-:Y:S02]  /*f0e0*/  SHF.R.U64 R14, R17, R19.reuse, R4.reuse ;  /* 0x00000013110e7219 */ /* 0x181fe40000001204 */
[-C--:B------:R-:W-:Y:S02]  /*f0f0*/  SHF.L.U32 R6, R6, R19.reuse, RZ ;  /* 0x0000001306067219 */ /* 0x080fe400000006ff */
[----:B------:R-:W-:Y:S01]  /*f100*/  SHF.R.U32.HI R5, RZ, R19, R4 ;  /* 0x00000013ff057219 */ /* 0x000fe20000011604 */
[----:B------:R-:W-:Y:S01]  /*f110*/  IMAD.MOV.U32 R4, RZ, RZ, R14 ;  /* 0x000000ffff047224 */ /* 0x000fe200078e000e */
[----:B------:R-:W-:Y:S01]  /*f120*/  LOP3.LUT R26, RZ, R6, RZ, 0x33, !PT ;  /* 0x00000006ff1a7212 */ /* 0x000fe200078e33ff */
[----:B------:R-:W0:Y:S01]  /*f130*/  LDC R23, c[0x0][0x610] ;  /* 0x00018400ff177b82 */ /* 0x000e220000000800 */
[----:B------:R-:W-:Y:S05]  /*f140*/  @!P0 BRA `(.L_x_303) ;  /* 0x0000000000288947 */ /* 0x000fea0003800000 */
        /* <DEDUP_REMOVED lines=10> */
.L_x_303:
[----:B--2---:R-:W-:Y:S01]  /*f1f0*/  SHF.R.U64 R4, R4, R18, R5 ;  /* 0x0000001204047219 */ /* 0x004fe20000001205 */
[----:B-1----:R-:W-:Y:S01]  /*f200*/  VIADD R7, R16, 0xffffffff ;  /* 0xffffffff10077836 */ /* 0x002fe20000000000 */
[----:B------:R-:W-:Y:S01]  /*f210*/  SHF.L.U32 R24, R24, R19, RZ ;  /* 0x0000001318187219 */ /* 0x000fe200000006ff */
[----:B------:R-:W-:Y:S01]  /*f220*/  @P2 IMAD R0, R11, R12, R2 ;  /* 0x0000000c0b002224 */ /* 0x000fe200078e0202 */
[----:B------:R-:W-:Y:S01]  /*f230*/  LOP3.LUT R3, R17, R26, RZ, 0xc0, !PT ;  /* 0x0000001a11037212 */ /* 0x000fe200078ec0ff */
[----:B------:R-:W-:Y:S01]  /*f240*/  IMAD.MOV R5, RZ, RZ, -R4 ;  /* 0x000000ffff057224 */ /* 0x000fe200078e0a04 */
[----:B------:R-:W-:Y:S01]  /*f250*/  LOP3.LUT R7, R10, R7, RZ, 0xc0, !PT ;  /* 0x000000070a077212 */ /* 0x000fe200078ec0ff */
[----:B------:R-:W-:Y:S02]  /*f260*/  IMAD.MOV.U32 R6, RZ, RZ, R15 ;  /* 0x000000ffff067224 */ /* 0x000fe400078e000f */
[----:B------:R-:W-:Y:S02]  /*f270*/  IMAD R3, R24, R4, R3 ;  /* 0x0000000418037224 */ /* 0x000fe400078e0203 */
[----:B---3--:R-:W-:-:S02]  /*f280*/  IMAD R2, R5, R22, R14 ;  /* 0x0000001605027224 */ /* 0x008fc400078e020e */
[----:B0-----:R-:W-:Y:S02]  /*f290*/  IMAD R0, R3, R23, R0 ;  /* 0x0000001703007224 */ /* 0x001fe400078e0200 */
[----:B------:R-:W-:Y:S02]  /*f2a0*/  IMAD R5, R2, R16, R7 ;  /* 0x0000001002057224 */ /* 0x000fe400078e0207 */
[----:B------:R-:W-:-:S03]  /*f2b0*/  IMAD.MOV.U32 R4, RZ, RZ, 0x1 ;  /* 0x00000001ff047424 */ /* 0x000fc600078e00ff */
[----:B------:R-:W-:Y:S02]  /*f2c0*/  SEL R14, R5, R0, !P2 ;  /* 0x00000000050e7207 */ /* 0x000fe40005000000 */
[----:B------:R-:W-:-:S07]  /*f2d0*/  SEL R5, R0, R5, !P2 ;  /* 0x0000000500057207 */ /* 0x000fce0005000000 */
.L_x_301:
[----:B------:R-:W-:-:S08]  /*f2e0*/  NOP ;  /* 0x0000000000007918 */ /* 0x000fd00000000000 */
[----:B0-----:R-:W0:-:S00]  /*f2f0*/  USETMAXREG.DEALLOC.CTAPOOL 0x28 ;  /* 0x00000028000079c8 */ /* 0x001e0000080e0500 */
[----:B------:R-:W-:-:S13]  /*f300*/  ISETP.NE.AND P0, PT, RZ, UR8, PT ;  /* 0x00000008ff007c0c */ /* 0x000fda000bf05270 */
[----:B------:R-:W-:Y:S05]  /*f310*/  @P0 EXIT ;  /* 0x000000000000094d */ /* 0x000fea0003800000 */
[----:B0-----:R-:W-:Y:S01]  /*f320*/  LOP3.LUT P0, RZ, R4, 0xff, RZ, 0xc0, !PT ;  /* 0x000000ff04ff7812 */ /* 0x001fe2000780c0ff */
[----:B------:R-:W-:Y:S02]  /*f330*/  IMAD.MOV.U32 R0, RZ, RZ, 0x1 ;  /* 0x00000001ff007424 */ /* 0x000fe400078e00ff */
[----:B------:R-:W-:-:S10]  /*f340*/  IMAD.MOV.U32 R10, RZ, RZ, RZ ;  /* 0x000000ffff0a7224 */ /* 0x000fd400078e00ff */
[----:B------:R-:W-:Y:S05]  /*f350*/  @!P0 BRA `(.L_x_304) ;  /* 0x0000000c00608947 */ /* 0x000fea0003800000 */
[----:B------:R-:W0:Y:S01]  /*f360*/  S2R R8, SR_CgaCtaId ;  /* 0x0000000000087919 */ /* 0x000e220000008800 */
[----:B------:R-:W-:Y:S01]  /*f370*/  ULDC UR4, c[0x0][0x28c] ;  /* 0x0000a30000047ab9 */ /* 0x000fe20000000800 */
[----:B------:R-:W-:Y:S01]  /*f380*/  ULDC UR6, c[0x0][0x658] ;  /* 0x0001960000067ab9 */ /* 0x000fe20000000800 */
[----:B------:R-:W-:Y:S01]  /*f390*/  UIADD3 UR10, UR4, 0x1f, URZ ;  /* 0x0000001f040a7890 */ /* 0x000fe2000fffe03f */
[----:B------:R-:W-:Y:S01]  /*f3a0*/  BSSY B0, `(.L_x_304) ;  /* 0x00000d3000007945 */ /* 0x000fe20003800000 */
[----:B------:R-:W-:Y:S01]  /*f3b0*/  UMOV UR7, 0xffffffff ;  /* 0xffffffff00077882 */ /* 0x000fe20000000000 */
[----:B------:R-:W-:Y:S01]  /*f3c0*/  ULDC UR5, c[0x0][0x600] ;  /* 0x0001800000057ab9 */ /* 0x000fe20000000800 */
[----:B------:R-:W-:Y:S01]  /*f3d0*/  UMOV UR9, 0x1 ;  /* 0x0000000100097882 */ /* 0x000fe20000000000 */
[----:B------:R-:W-:Y:S01]  /*f3e0*/  USHF.L.U32 UR7, UR7, UR6, URZ ;  /* 0x0000000607077299 */ /* 0x000fe2000800063f */
[----:B------:R-:W-:Y:S01]  /*f3f0*/  IMAD.MOV.U32 R12, RZ, RZ, 0x1 ;  /* 0x00000001ff0c7424 */ /* 0x000fe200078e00ff */
[----:B------:R-:W-:Y:S01]  /*f400*/  UIADD3 UR4, UR5, -0x1, URZ ;  /* 0xffffffff05047890 */ /* 0x000fe2000fffe03f */
[----:B------:R-:W-:Y:S01]  /*f410*/  IMAD.MOV.U32 R0, RZ, RZ, 0x1 ;  /* 0x00000001ff007424 */ /* 0x000fe200078e00ff */
[----:B------:R-:W-:Y:S01]  /*f420*/  USHF.R.S32.HI UR11, URZ, 0x1f, UR10 ;  /* 0x0000001f3f0b7899 */ /* 0x000fe2000801140a */
[----:B------:R-:W-:Y:S01]  /*f430*/  IMAD.MOV.U32 R10, RZ, RZ, RZ ;  /* 0x000000ffff0a7224 */ /* 0x000fe200078e00ff */
[----:B------:R-:W-:Y:S01]  /*f440*/  ULDC UR8, c[0x0][0xc] ;  /* 0x0000030000087ab9 */ /* 0x000fe20000000800 */
[----:B------:R-:W-:-:S02]  /*f450*/  USHF.L.U32 UR5, UR9, UR6, URZ ;  /* 0x0000000609057299 */ /* 0x000fc4000800063f */
[----:B------:R-:W-:Y:S01]  /*f460*/  ULEA.HI UR11, UR11, UR10, URZ, 0x5 ;  /* 0x0000000a0b0b7291 */ /* 0x000fe2000f8f283f */
[----:B------:R-:W-:Y:S01]  /*f470*/  ULDC UR9, c[0x0][0x10] ;  /* 0x0000040000097ab9 */ /* 0x000fe20000000800 */
[----:B------:R-:W-:Y:S02]  /*f480*/  ULOP3.LUT UR6, URZ, UR7, URZ, 0x33, !UPT ;  /* 0x000000073f067292 */ /* 0x000fe4000f8e333f */
[----:B------:R-:W-:Y:S01]  /*f490*/  UIMAD.WIDE.U32 UR8, UR8, UR9, URZ ;  /* 0x00000009080872a5 */ /* 0x000fe2000f8e003f */
[----:B------:R-:W-:Y:S01]  /*f4a0*/  ULDC UR7, c[0x0][0x14] ;  /* 0x0000050000077ab9 */ /* 0x000fe20000000800 */
[----:B------:R-:W-:Y:S02]  /*f4b0*/  USHF.R.S32.HI UR20, URZ, 0x5, UR11 ;  /* 0x000000053f147899 */ /* 0x000fe4000801140b */
[----:B------:R-:W-:Y:S02]  /*f4c0*/  UIMAD.WIDE.U32 UR22, UR8, UR7, URZ ;  /* 0x00000007081672a5 */ /* 0x000fe4000f8e003f */
[----:B------:R-:W-:-:S02]  /*f4d0*/  UIMAD UR18, UR9, UR7, URZ ;  /* 0x00000007091272a4 */ /* 0x000fc4000f8e023f */
[----:B------:R-:W-:Y:S01]  /*f4e0*/  ULOP3.LUT UR26, UR13, 0x2, URZ, 0xfc, !UPT ;  /* 0x000000020d1a7892 */ /* 0x000fe2000f8efc3f */
[C---:B0-----:R-:W-:Y:S01]  /*f4f0*/  IMAD.SHL.U32 R9, R8.reuse, 0x80, RZ ;  /* 0x0000008008097824 */ /* 0x041fe200078e00ff */
[----:B------:R-:W-:Y:S01]  /*f500*/  UIADD3 UR18, UR23, UR18, URZ ;  /* 0x0000001217127290 */ /* 0x000fe2000fffe03f */
[----:B------:R-:W-:Y:S01]  /*f510*/  IMAD.SHL.U32 R8, R8, 0x1000, RZ ;  /* 0x0000100008087824 */ /* 0x000fe200078e00ff */
[----:B------:R-:W-:Y:S02]  /*f520*/  UIADD3 UR27, UR20, 0x1, URZ ;  /* 0x00000001141b7890 */ /* 0x000fe4000fffe03f */
[----:B------:R-:W-:Y:S01]  /*f530*/  LOP3.LUT R9, R9, 0x80, RZ, 0xc0, !PT ;  /* 0x0000008009097812 */ /* 0x000fe200078ec0ff */
[----:B------:R-:W-:Y:S01]  /*f540*/  ULDC.64 UR24, c[0x0][0x198] ;  /* 0x0000660000187ab9 */ /* 0x000fe20000000a00 */
[----:B------:R-:W-:-:S08]  /*f550*/  LOP3.LUT R8, R8, 0x1000, RZ, 0xc0, !PT ;  /* 0x0000100008087812 */ /* 0x000fd000078ec0ff */
.L_x_315:
[----:B------:R-:W-:-:S03]  /*f560*/  UMOV UR7, 0xffffffff ;  /* 0xffffffff00077882 */ /* 0x000fc60000000000 */
[----:B------:R-:W-:Y:S05]  /*f570*/  BRA.DIV UR7, `(.L_x_305) ;  /* 0x0000001607cc7947 */ /* 0x000fea000b800000 */
[----:B------:R-:W-:-:S13]  /*f580*/  ELECT P0, URZ, PT ;  /* 0x00000000003f782f */ /* 0x000fda0003800000 */
.L_x_340:
[----:B------:R-:W0:Y:S01]  /*f590*/  LDC R2, c[0x0][0x28c] ;  /* 0x0000a300ff027b82 */ /* 0x000e220000000800 */
[----:B------:R-:W-:Y:S01]  /*f5a0*/  BSSY B1, `(.L_x_306) ;  /* 0x000003a000017945 */ /* 0x000fe20003800000 */
[----:B0-----:R-:W-:-:S13]  /*f5b0*/  ISETP.LT.OR P0, PT, R2, 0x1, !P0 ;  /* 0x000000010200780c */ /* 0x001fda0004701670 */
[----:B------:R-:W-:Y:S05]  /*f5c0*/  @P0 BRA `(.L_x_307) ;  /* 0x0000000000dc0947 */ /* 0x000fea0003800000 */
[----:B------:R-:W-:Y:S02]  /*f5d0*/  IMAD R14, R14, 0x100, R9 ;  /* 0x000001000e0e7824 */ /* 0x000fe400078e0209 */
[----:B------:R-:W-:Y:S02]  /*f5e0*/  IMAD.SHL.U32 R7, R5, 0x80, RZ ;  /* 0x0000008005077824 */ /* 0x000fe400078e00ff */
[----:B------:R-:W-:Y:S02]  /*f5f0*/  IMAD.MOV.U32 R13, RZ, RZ, RZ ;  /* 0x000000ffff0d7224 */ /* 0x000fe400078e00ff */
[----:B------:R-:W-:Y:S02]  /*f600*/  IMAD.U32 R15, RZ, RZ, UR27 ;  /* 0x0000001bff0f7e24 */ /* 0x000fe4000f8e00ff */
[----:B------:R-:W-:Y:S02]  /*f610*/  IMAD.MOV.U32 R2, RZ, RZ, R0 ;  /* 0x000000ffff027224 */ /* 0x000fe400078e0000 */
[----:B------:R-:W-:-:S07]  /*f620*/  IMAD.MOV.U32 R3, RZ, RZ, R10 ;  /* 0x000000ffff037224 */ /* 0x000fce00078e000a */
.L_x_310:
[----:B------:R-:W0:Y:S01]  /*f630*/  S2R R5, SR_CgaCtaId ;  /* 0x0000000000057919 */ /* 0x000e220000008800 */
[----:B------:R-:W-:Y:S01]  /*f640*/  MOV R4, 0x400 ;  /* 0x0000040000047802 */ /* 0x000fe20000000f00 */
[----:B------:R-:W1:Y:S03]  /*f650*/  S2R R17, SR_TID.X ;  /* 0x0000000000117919 */ /* 0x000e660000002100 */
[----:B0-----:R-:W-:Y:S02]  /*f660*/  LEA R16, R5, R4, 0x18 ;  /* 0x0000000405107211 */ /* 0x001fe400078ec0ff */
[----:B------:R-:W-:Y:S02]  /*f670*/  SHF.L.U32 R4, R2, 0x1f, RZ ;  /* 0x0000001f02047819 */ /* 0x000fe400000006ff */
[----:B-1----:R-:W-:Y:S01]  /*f680*/  LOP3.LUT P1, RZ, R17, 0x7f, RZ, 0xc0, !PT ;  /* 0x0000007f11ff7812 */ /* 0x002fe2000782c0ff */
[----:B------:R-:W-:-:S04]  /*f690*/  IMAD R11, R3, 0x8, R16 ;  /* 0x00000008030b7824 */ /* 0x000fc800078e0210 */
[----:B------:R-:W0:Y:S08]  /*f6a0*/  SYNCS.PHASECHK.TRANS64.TRYWAIT P0, [R11+URZ+0x90], R4 ;  /* 0x000090040b0075a7 */ /* 0x000e30000800017f */
[----:B------:R-:W1:Y:S01]  /*f6b0*/  @!P1 LDC R5, c[0x0][0x500] ;  /* 0x00014000ff059b82 */ /* 0x000e620000000800 */
[----:B0-----:R-:W-:Y:S05]  /*f6c0*/  @!P0 BRA `(.L_x_308) ;  /* 0x0000001400988947 */ /* 0x001fea0003800000 */
.L_x_341:
[----:B------:R-:W-:Y:S01]  /*f6d0*/  UPRMT UR7, UR26, 0x9910, URZ ;  /* 0x000099101a077896 */ /* 0x000fe2000800003f */
[----:B-1----:R1:W-:Y:S03]  /*f6e0*/  @!P1 SYNCS.ARRIVE.TRANS64 RZ, [R11+URZ], R5 ;  /* 0x000000050bff99a7 */ /* 0x0023e6000800003f */
[----:B------:R-:W-:-:S06]  /*f6f0*/  UISETP.NE.AND UP0, UPT, UR7, 0x2, UPT ;  /* 0x000000020700788c */ /* 0x000fcc000bf05270 */
[----:B------:R-:W-:-:S13]  /*f700*/  PLOP3.LUT P0, PT, PT, PT, UP0, 0x80, 0x0 ;  /* 0x000000000000781c */ /* 0x000fda0003f0f008 */
[----:B-1----:R-:W-:Y:S05]  /*f710*/  @P0 BRA `(.L_x_309) ;  /* 0x0000000000040947 */ /* 0x002fea0003800000 */
[----:B------:R-:W-:Y:S01]  /*f720*/  BPT.TRAP 0x1 ;  /* 0x000000040000795c */ /* 0x000fe20000300000 */
.L_x_309:
[C---:B0-----:R-:W-:Y:S01]  /*f730*/  IMAD R4, R3.reuse, 0x1000, R16 ;  /* 0x0000100003047824 */ /* 0x041fe200078e0210 */
[----:B------:R-:W-:Y:S01]  /*f740*/  R2UR UR19, R16 ;  /* 0x00000000101372ca */ /* 0x000fe200000e0000 */
[----:B------:R-:W-:Y:S01]  /*f750*/  IMAD R5, R3, 0x2000, R8 ;  /* 0x0000200003057824 */ /* 0x000fe200078e0208 */
[----:B------:R-:W-:Y:S01]  /*f760*/  R2UR UR9, R11 ;  /* 0x000000000b0972ca */ /* 0x000fe200000e0000 */
[----:B------:R-:W-:Y:S01]  /*f770*/  VIADD R15, R15, 0xffffffff ;  /* 0xffffffff0f0f7836 */ /* 0x000fe20000000000 */
[----:B------:R-:W-:Y:S01]  /*f780*/  R2UR UR7, R4 ;  /* 0x00000000040772ca */ /* 0x000fe200000e0000 */
[----:B------:R-:W-:Y:S01]  /*f790*/  UIADD3 UR14, UP0, UR24, 0xf0, URZ ;  /* 0x000000f0180e7890 */ /* 0x000fe2000ff1e03f */
[----:B------:R-:W-:Y:S01]  /*f7a0*/  R2UR UR8, R5 ;  /* 0x00000000050872ca */ /* 0x000fe200000e0000 */
[----:B------:R-:W-:Y:S01]  /*f7b0*/  UIADD3 UR28, UP1, UR24, 0x1f0, URZ ;  /* 0x000001f0181c7890 */ /* 0x000fe2000ff3e03f */
[----:B------:R-:W-:Y:S01]  /*f7c0*/  R2UR UR11, R7 ;  /* 0x00000000070b72ca */ /* 0x000fe200000e0000 */
[----:B------:R-:W-:Y:S01]  /*f7d0*/  UIADD3.X UR15, URZ, UR25, URZ, UP0, !UPT ;  /* 0x000000193f0f7290 */ /* 0x000fe200087fe43f */
[----:B------:R-:W-:Y:S01]  /*f7e0*/  R2UR UR10, R13 ;  /* 0x000000000d0a72ca */ /* 0x000fe200000e0000 */
[----:B------:R-:W-:Y:S01]  /*f7f0*/  VIADD R3, R3, 0x1 ;  /* 0x0000000103037836 */ /* 0x000fe20000000000 */
[----:B------:R-:W-:Y:S01]  /*f800*/  R2UR UR12, R6 ;  /* 0x00000000060c72ca */ /* 0x000fe200000e0000 */
[----:B------:R-:W-:Y:S01]  /*f810*/  UIADD3.X UR29, URZ, UR25, URZ, UP1, !UPT ;  /* 0x000000193f1d7290 */ /* 0x000fe20008ffe43f */
[----:B------:R-:W-:Y:S01]  /*f820*/  R2UR UR21, R14 ;  /* 0x000000000e1572ca */ /* 0x000fe200000e0000 */
[----:B------:R-:W-:Y:S01]  /*f830*/  UMOV UR16, 0x0 ;  /* 0x0000000000107882 */ /* 0x000fe20000000000 */
[----:B------:R-:W-:Y:S01]  /*f840*/  ISETP.GT.AND P1, PT, R15, 0x1, PT ;  /* 0x000000010f00780c */ /* 0x000fe20003f24270 */
[----:B------:R-:W-:Y:S01]  /*f850*/  UIADD3 UR7, UR7, 0x200, URZ ;  /* 0x0000020007077890 */ /* 0x000fe2000fffe03f */
[----:B------:R-:W-:Y:S01]  /*f860*/  ISETP.NE.AND P0, PT, R3, 0x12, PT ;  /* 0x000000120300780c */ /* 0x000fe20003f05270 */
[----:B------:R-:W-:Y:S01]  /*f870*/  UIADD3 UR19, UR19, 0x12200, UR8 ;  /* 0x0001220013137890 */ /* 0x000fe2000fffe008 */
[----:B------:R-:W-:Y:S01]  /*f880*/  VIADD R13, R13, 0x20 ;  /* 0x000000200d0d7836 */ /* 0x000fe20000000000 */
[----:B------:R-:W-:Y:S01]  /*f890*/  UMOV UR17, 0x10000000 ;  /* 0x1000000000117882 */ /* 0x000fe20000000000 */
[----:B------:R-:W-:Y:S01]  /*f8a0*/  UMOV UR30, 0x30000 ;  /* 0x00030000001e7882 */ /* 0x000fe20000000000 */
[----:B------:R-:W-:Y:S01]  /*f8b0*/  SEL R5, RZ, 0x1, P0 ;  /* 0x00000001ff057807 */ /* 0x000fe20000000000 */
[----:B------:R-:W-:Y:S01]  /*f8c0*/  UMOV UR8, UR7 ;  /* 0x0000000700087c82 */ /* 0x000fe20008000000 */
[----:B------:R-:W-:Y:S01]  /*f8d0*/  SEL R3, R3, RZ, P0 ;  /* 0x000000ff03037207 */ /* 0x000fe20000000000 */
[----:B------:R0:W-:Y:S01]  /*f8e0*/  UTMALDG.3D [UR8], [UR14], desc[UR16] ;  /* 0x000010080e0075b4 */ /* 0x0001e20008011000 */
[----:B------:R-:W-:Y:S01]  /*f8f0*/  LOP3.LUT R2, R2, R5, RZ, 0x3c, !PT ;  /* 0x0000000502027212 */ /* 0x000fe200078e3cff */
[----:B0-----:R-:W-:Y:S01]  /*f900*/  UMOV UR11, UR21 ;  /* 0x00000015000b7c82 */ /* 0x001fe20008000000 */
[----:B------:R-:W-:-:S02]  /*f910*/  UMOV UR8, UR19 ;  /* 0x0000001300087c82 */ /* 0x000fc40008000000 */
[----:B------:R0:W-:Y:S02]  /*f920*/  UTMALDG.3D.MULTICAST [UR8], [UR28], UR30, desc[UR16] ;  /* 0x000010081c0073b4 */ /* 0x0001e4000801181e */
[----:B0-----:R-:W-:Y:S05]  /*f930*/  @P1 BRA `(.L_x_310) ;  /* 0xfffffffc003c1947 */ /* 0x001fea000383ffff */
.L_x_307:
[----:B------:R-:W-:Y:S05]  /*f940*/  BSYNC B1 ;  /* 0x0000000000017941 */ /* 0x000fea0003800000 */
.L_x_306:
[----:B------:R-:W2:Y:S01]  /*f950*/  LDL.LU R17, [R1+0x80] ;  /* 0x0000800001117983 */ /* 0x000ea20000300800 */
[----:B------:R-:W-:Y:S01]  /*f960*/  LOP3.LUT P1, RZ, R12, 0xff, RZ, 0xc0, !PT ;  /* 0x000000ff0cff7812 */ /* 0x000fe2000782c0ff */
[----:B------:R-:W-:Y:S01]  /*f970*/  VIADD R10, R10, UR20 ;  /* 0x000000140a0a7c36 */ /* 0x000fe20008000000 */
[----:B------:R-:W-:Y:S01]  /*f980*/  ULDC.64 UR8, c[0x0][0x650] ;  /* 0x0001940000087ab9 */ /* 0x000fe20000000a00 */
[----:B------:R-:W3:Y:S01]  /*f990*/  LDL.LU R16, [R1+0x84] ;  /* 0x0000840001107983 */ /* 0x000ee20000300800 */
[----:B------:R-:W-:Y:S01]  /*f9a0*/  IMAD.U32 R5, RZ, RZ, UR20 ;  /* 0x00000014ff057e24 */ /* 0x000fe2000f8e00ff */
[----:B------:R-:W-:Y:S01]  /*f9b0*/  UISETP.GE.U32.AND UP0, UPT, UR20, 0x12, UPT ;  /* 0x000000121400788c */ /* 0x000fe2000bf06070 */
[----:B------:R-:W-:Y:S01]  /*f9c0*/  ISETP.GT.U32.AND P0, PT, R10, 0x11, PT ;  /* 0x000000110a00780c */ /* 0x000fe20003f04070 */
[----:B------:R-:W-:Y:S01]  /*f9d0*/  BSSY B1, `(.L_x_311) ;  /* 0x000006d000017945 */ /* 0x000fe20003800000 */
[----:B------:R-:W-:Y:S01]  /*f9e0*/  IMAD.MOV.U32 R14, RZ, RZ, -0x1 ;  /* 0xffffffffff0e7424 */ /* 0x000fe200078e00ff */
[----:B------:R-:W-:Y:S01]  /*f9f0*/  PRMT R12, RZ, 0x7610, R12 ;  /* 0x00007610ff0c7816 */ /* 0x000fe2000000000c */
[----:B------:R-:W-:Y:S01]  /*fa00*/  IMAD.MOV.U32 R6, RZ, RZ, -0x1 ;  /* 0xffffffffff067424 */ /* 0x000fe200078e00ff */
[----:B------:R-:W-:-:S02]  /*fa10*/  ISETP.LT.U32.AND P0, PT, R5, 0x12, P0 ;  /* 0x000000120500780c */ /* 0x000fc40000701070 */
[----:B------:R-:W0:Y:S01]  /*fa20*/  @P1 S2R R3, SR_CgaCtaId ;  /* 0x0000000000031919 */ /* 0x000e220000008800 */
[----:B------:R-:W-:Y:S02]  /*fa30*/  @P1 MOV R2, 0x400 ;  /* 0x0000040000021802 */ /* 0x000fe40000000f00 */
[----:B------:R-:W-:Y:S02]  /*fa40*/  PLOP3.LUT P3, PT, PT, PT, UP0, 0x80, 0x0 ;  /* 0x000000000000781c */ /* 0x000fe40003f6f008 */
[----:B0-----:R-:W-:Y:S01]  /*fa50*/  @P1 LEA R4, R3, R2, 0x18 ;  /* 0x0000000203041211 */ /* 0x001fe200078ec0ff */
[----:B------:R-:W-:-:S03]  /*fa60*/  IMAD.WIDE.U32 R2, R10, 0x38e38e39, RZ ;  /* 0x38e38e390a027825 */ /* 0x000fc600078e00ff */
[----:B------:R0:W-:Y:S02]  /*fa70*/  @P1 SYNCS.ARRIVE.TRANS64.A1T0 RZ, [R4+URZ+0x138], RZ ;  /* 0x000138ff04ff19a7 */ /* 0x0001e4000810003f */
[----:B------:R-:W-:Y:S02]  /*fa80*/  SHF.R.U32.HI R5, RZ, 0x2, R3 ;  /* 0x00000002ff057819 */ /* 0x000fe40000011603 */
[----:B------:R-:W-:Y:S02]  /*fa90*/  SEL R3, RZ, 0x1, !P0 ;  /* 0x00000001ff037807 */ /* 0x000fe40004000000 */
[----:B------:R-:W-:Y:S01]  /*faa0*/  PRMT R2, RZ, 0x7610, R2 ;  /* 0x00007610ff027816 */ /* 0x000fe20000000002 */
[----:B------:R-:W-:Y:S01]  /*fab0*/  IMAD R10, R5, -0x12, R10 ;  /* 0xffffffee050a7824 */ /* 0x000fe200078e020a */
[----:B------:R-:W-:-:S04]  /*fac0*/  LOP3.LUT R0, R0, R3, RZ, 0x3c, !PT ;  /* 0x0000000300007212 */ /* 0x000fc800078e3cff */
[----:B------:R-:W-:Y:S01]  /*fad0*/  @P3 LOP3.LUT R0, R0, 0x1, R5, 0x78, !PT ;  /* 0x0000000100003812 */ /* 0x000fe200078e7805 */
[----:B------:R-:W-:Y:S01]  /*fae0*/  IMAD.MOV.U32 R5, RZ, RZ, -0x1 ;  /* 0xffffffffff057424 */ /* 0x000fe200078e00ff */
[----:B---3--:R-:W-:-:S04]  /*faf0*/  IADD3 R16, P1, R16, UR22, RZ ;  /* 0x0000001610107c10 */ /* 0x008fc8000ff3e0ff */
[----:B--2---:R-:W-:Y:S01]  /*fb00*/  IADD3.X R17, R17, UR18, RZ, P1, !PT ;  /* 0x0000001211117c10 */ /* 0x004fe20008ffe4ff */
[----:B------:R0:W-:Y:S01]  /*fb10*/  STL [R1+0x84], R16 ;  /* 0x0000841001007387 */ /* 0x0001e20000100800 */
[----:B------:R-:W-:-:S03]  /*fb20*/  ISETP.GE.U32.AND P0, PT, R16, UR8, PT ;  /* 0x0000000810007c0c */ /* 0x000fc6000bf06070 */
[----:B------:R0:W-:Y:S01]  /*fb30*/  STL [R1+0x80], R17 ;  /* 0x0000801101007387 */ /* 0x0001e20000100800 */
[----:B------:R-:W-:-:S13]  /*fb40*/  ISETP.GE.U32.AND.EX P0, PT, R17, UR9, PT, P0 ;  /* 0x0000000911007c0c */ /* 0x000fda000bf06100 */
[----:B0-----:R-:W-:Y:S05]  /*fb50*/  @P0 BRA `(.L_x_312) ;  /* 0x0000000400500947 */ /* 0x001fea0003800000 */
[----:B------:R-:W-:Y:S01]  /*fb60*/  ULDC.64 UR8, c[0x0][0x628] ;  /* 0x00018a0000087ab9 */ /* 0x000fe20000000a00 */
[----:B------:R-:W0:Y:S01]  /*fb70*/  S2R R13, SR_CTAID.X ;  /* 0x00000000000d7919 */ /* 0x000e220000002500 */
[----:B------:R-:W-:Y:S01]  /*fb80*/  ISETP.NE.U32.AND P0, PT, RZ, UR8, PT ;  /* 0x00000008ff007c0c */ /* 0x000fe2000bf05070 */
[----:B------:R-:W-:Y:S01]  /*fb90*/  ULDC UR10, c[0x0][0x630] ;  /* 0x00018c00000a7ab9 */ /* 0x000fe20000000800 */
[----:B------:R-:W-:Y:S01]  /*fba0*/  IMAD.MOV.U32 R2, RZ, RZ, R16 ;  /* 0x000000ffff027224 */ /* 0x000fe200078e0010 */
[----:B------:R-:W1:Y:S01]  /*fbb0*/  S2R R11, SR_CTAID.Y ;  /* 0x00000000000b7919 */ /* 0x000e620000002600 */
[----:B------:R-:W-:Y:S01]  /*fbc0*/  ISETP.NE.AND.EX P0, PT, RZ, UR9, PT, P0 ;  /* 0x00000009ff007c0c */ /* 0x000fe2000bf05300 */
[----:B------:R-:W-:-:S12]  /*fbd0*/  IMAD.MOV.U32 R3, RZ, RZ, R17 ;  /* 0x000000ffff037224 */ /* 0x000fd800078e0011 */
[----:B------:R-:W-:Y:S05]  /*fbe0*/  @!P0 BRA `(.L_x_313) ;  /* 0x0000000000288947 */ /* 0x000fea0003800000 */
[----:B------:R-:W-:Y:S02]  /*fbf0*/  ULDC UR7, c[0x0][0x634] ;  /* 0x00018d0000077ab9 */ /* 0x000fe40000000800 */
[----:B------:R-:W-:-:S05]  /*fc00*/  IADD3 R7, P0, R16, UR7, RZ ;  /* 0x0000000710077c10 */ /* 0x000fca000ff1e0ff */
[----:B------:R-:W-:-:S04]  /*fc10*/  IMAD.X R15, RZ, RZ, R17, P0 ;  /* 0x000000ffff0f7224 */ /* 0x000fc800000e0611 */
[----:B------:R-:W-:-:S04]  /*fc20*/  IMAD.WIDE.U32 R4, R15, UR8, RZ ;  /* 0x000000080f047c25 */ /* 0x000fc8000f8e00ff */
[----:B------:R-:W-:-:S04]  /*fc30*/  IMAD.WIDE.U32 R4, P0, R7, UR9, R4 ;  /* 0x0000000907047c25 */ /* 0x000fc8000f800004 */
[----:B------:R-:W-:-:S04]  /*fc40*/  IMAD.WIDE.U32 R6, R7, UR8, RZ ;  /* 0x0000000807067c25 */ /* 0x000fc8000f8e00ff */
[----:B------:R-:W-:Y:S01]  /*fc50*/  IMAD.X R3, RZ, RZ, RZ, P0 ;  /* 0x000000ffff037224 */ /* 0x000fe200000e06ff */
[----:B------:R-:W-:Y:S01]  /*fc60*/  IADD3 RZ, P0, R7, R4, RZ ;  /* 0x0000000407ff7210 */ /* 0x000fe20007f1e0ff */
[----:B------:R-:W-:-:S04]  /*fc70*/  IMAD.MOV.U32 R2, RZ, RZ, R5 ;  /* 0x000000ffff027224 */ /* 0x000fc800078e0005 */
[----:B------:R-:W-:-:S08]  /*fc80*/  IMAD.WIDE.U32.X R2, R15, UR9, R2, P0 ;  /* 0x000000090f027c25 */ /* 0x000fd000080e0402 */
.L_x_313:
[--C-:B------:R-:W-:Y:S01]  /*fc90*/  SHF.R.U64 R6, R2, UR10, R3.reuse ;  /* 0x0000000a02067c19 */ /* 0x100fe20008001203 */
[----:B------:R-:W-:Y:S01]  /*fca0*/  ULDC.64 UR8, c[0x0][0x620] ;  /* 0x0001880000087ab9 */ /* 0x000fe20000000a00 */
[----:B------:R-:W-:Y:S01]  /*fcb0*/  SHF.R.U32.HI R2, RZ, UR10, R3 ;  /* 0x0000000aff027c19 */ /* 0x000fe20008011603 */
[----:B------:R-:W-:Y:S01]  /*fcc0*/  IMAD.MOV.U32 R3, RZ, RZ, R17 ;  /* 0x000000ffff037224 */ /* 0x000fe200078e0011 */
[----:B------:R-:W-:Y:S01]  /*fcd0*/  IADD3 R5, P0, RZ, -R6, RZ ;  /* 0x80000006ff057210 */ /* 0x000fe20007f1e0ff */
[----:B------:R-:W-:Y:S01]  /*fce0*/  ULDC UR7, c[0x0][0x150] ;  /* 0x0000540000077ab9 */ /* 0x000fe20000000800 */
[----:B0-----:R-:W-:Y:S01]  /*fcf0*/  I2FP.F32.U32 R7, R13 ;  /* 0x0000000d00077245 */ /* 0x001fe20000201000 */
[----:B------:R-:W0:Y:S01]  /*fd00*/  LDC R18, c[0x0][0x144] ;  /* 0x00005100ff127b82 */ /* 0x000e220000000800 */
[----:B------:R-:W-:Y:S01]  /*fd10*/  ULDC.64 UR10, c[0x0][0x640] ;  /* 0x00019000000a7ab9 */ /* 0x000fe20000000a00 */
[----:B------:R-:W-:Y:S01]  /*fd20*/  IMAD.X R2, RZ, RZ, ~R2, P0 ;  /* 0x000000ffff027224 */ /* 0x000fe200000e0e02 */
[----:B------:R-:W-:-:S03]  /*fd30*/  ISETP.NE.U32.AND P0, PT, RZ, UR10, PT ;  /* 0x0000000aff007c0c */ /* 0x000fc6000bf05070 */
[----:B------:R-:W-:Y:S01]  /*fd40*/  IMAD R4, R2, UR8, RZ ;  /* 0x0000000802047c24 */ /* 0x000fe2000f8e02ff */
[----:B------:R-:W-:Y:S01]  /*fd50*/  ISETP.NE.AND.EX P0, PT, RZ, UR11, PT, P0 ;  /* 0x0000000bff007c0c */ /* 0x000fe2000bf05300 */
[----:B------:R-:W-:Y:S02]  /*fd60*/  IMAD.MOV.U32 R2, RZ, RZ, R16 ;  /* 0x000000ffff027224 */ /* 0x000fe400078e0010 */
[----:B------:R-:W2:Y:S02]  /*fd70*/  LDC R16, c[0x0][0x148] ;  /* 0x00005200ff107b82 */ /* 0x000ea40000000800 */
[----:B------:R-:W-:Y:S01]  /*fd80*/  IMAD.WIDE.U32 R2, R5, UR8, R2 ;  /* 0x0000000805027c25 */ /* 0x000fe2000f8e0002 */
[----:B------:R-:W-:-:S03]  /*fd90*/  ULDC UR8, c[0x0][0x154] ;  /* 0x0000550000087ab9 */ /* 0x000fc60000000800 */
[----:B------:R-:W-:Y:S02]  /*fda0*/  IMAD R5, R5, UR9, R4 ;  /* 0x0000000905057c24 */ /* 0x000fe4000f8e0204 */
[----:B------:R-:W-:Y:S01]  /*fdb0*/  FMUL R4, R7, UR7 ;  /* 0x0000000707047c20 */ /* 0x000fe20008400000 */
[----:B------:R-:W-:Y:S01]  /*fdc0*/  ULDC UR7, c[0x0][0x618] ;  /* 0x0001860000077ab9 */ /* 0x000fe20000000800 */
[----:B------:R-:W-:Y:S01]  /*fdd0*/  ULDC UR9, c[0x0][0x608] ;  /* 0x0001820000097ab9 */ /* 0x000fe20000000800 */
[----:B------:R-:W-:-:S03]  /*fde0*/  IMAD.IADD R3, R3, 0x1, R5 ;  /* 0x0000000103037824 */ /* 0x000fc600078e0205 */
[----:B------:R-:W3:Y:S02]  /*fdf0*/  F2I.U32.TRUNC.NTZ R4, R4 ;  /* 0x0000000400047305 */ /* 0x000ee4000020f000 */
[----:B------:R-:W-:Y:S02]  /*fe00*/  SHF.R.U64 R7, R2, UR7, R3 ;  /* 0x0000000702077c19 */ /* 0x000fe40008001203 */
[----:B-1----:R-:W-:-:S05]  /*fe10*/  I2FP.F32.U32 R2, R11 ;  /* 0x0000000b00027245 */ /* 0x002fca0000201000 */
[----:B------:R-:W-:Y:S01]  /*fe20*/  FMUL R5, R2, UR8 ;  /* 0x0000000802057c20 */ /* 0x000fe20008400000 */
[----:B------:R-:W-:Y:S01]  /*fe30*/  SHF.R.U32.HI R2, RZ, UR7, R3 ;  /* 0x00000007ff027c19 */ /* 0x000fe20008011603 */
[----:B------:R-:W-:Y:S02]  /*fe40*/  ULDC UR7, c[0x0][0x658] ;  /* 0x0001960000077ab9 */ /* 0x000fe40000000800 */
[----:B------:R1:W4:Y:S01]  /*fe50*/  F2I.U32.TRUNC.NTZ R19, R5 ;  /* 0x0000000500137305 */ /* 0x000322000020f000 */
[----:B------:R-:W-:Y:S01]  /*fe60*/  SHF.R.U64 R15, R7, UR9, R2 ;  /* 0x00000009070f7c19 */ /* 0x000fe20008001202 */
[----:B---3--:R-:W-:Y:S01]  /*fe70*/  IMAD.MOV R4, RZ, RZ, -R4 ;  /* 0x000000ffff047224 */ /* 0x008fe200078e0a04 */
[----:B------:R-:W-:-:S03]  /*fe80*/  SHF.R.U32.HI R2, RZ, UR9, R2 ;  /* 0x00000009ff027c19 */ /* 0x000fc60008011602 */
[----:B0-----:R-:W-:Y:S01]  /*fe90*/  IMAD R13, R18, R4, R13 ;  /* 0x00000004120d7224 */ /* 0x001fe200078e020d */
[--C-:B------:R-:W-:Y:S02]  /*fea0*/  SHF.R.U64 R14, R15, UR7, R2.reuse ;  /* 0x000000070f0e7c19 */ /* 0x100fe40008001202 */
[----:B------:R-:W-:-:S03]  /*feb0*/  SHF.R.U32.HI R17, RZ, UR7, R2 ;  /* 0x00000007ff117c19 */ /* 0x000fc60008011602 */
[----:B------:R-:W-:Y:S02]  /*fec0*/  IMAD.MOV.U32 R2, RZ, RZ, R14 ;  /* 0x000000ffff027224 */ /* 0x000fe400078e000e */
[----:B------:R-:W-:Y:S01]  /*fed0*/  IMAD.MOV.U32 R3, RZ, RZ, R17 ;  /* 0x000000ffff037224 */ /* 0x000fe200078e0011 */
[----:B-1--4-:R-:W-:Y:S06]  /*fee0*/  @!P0 BRA `(.L_x_314) ;  /* 0x0000000000288947 */ /* 0x012fec0003800000 */
[----:B------:R-:W-:Y:S02]  /*fef0*/  ULDC UR7, c[0x0][0x64c] ;  /* 0x0001930000077ab9 */ /* 0x000fe40000000800 */
[----:B------:R-:W-:-:S05]  /*ff00*/  IADD3 R3, P0, R14, UR7, RZ ;  /* 0x000000070e037c10 */ /* 0x000fca000ff1e0ff */
[----:B------:R-:W-:-:S04]  /*ff10*/  IMAD.X R17, RZ, RZ, R17, P0 ;  /* 0x000000ffff117224 */ /* 0x000fc800000e0611 */
[----:B------:R-:W-:-:S04]  /*ff20*/  IMAD.WIDE.U32 R4, R17, UR10, RZ ;  /* 0x0000000a11047c25 */ /* 0x000fc8000f8e00ff */
[----:B------:R-:W-:-:S04]  /*ff30*/  IMAD.WIDE.U32 R4, P0, R3, UR11, R4 ;  /* 0x0000000b03047c25 */ /* 0x000fc8000f800004 */
[----:B------:R-:W-:-:S04]  /*ff40*/  IMAD.WIDE.U32 R2, R3, UR10, RZ ;  /* 0x0000000a03027c25 */ /* 0x000fc8000f8e00ff */
[----:B------:R-:W-:Y:S01]  /*ff50*/  IMAD.MOV.U32 R2, RZ, RZ, R5 ;  /* 0x000000ffff027224 */ /* 0x000fe200078e0005 */
[----:B------:R-:W-:Y:S01]  /*ff60*/  IADD3 RZ, P1, R3, R4, RZ ;  /* 0x0000000403ff7210 */ /* 0x000fe20007f3e0ff */
[----:B------:R-:W-:-:S04]  /*ff70*/  IMAD.X R3, RZ, RZ, RZ, P0 ;  /* 0x000000ffff037224 */ /* 0x000fc800000e06ff */
[----:B------:R-:W-:-:S08]  /*ff80*/  IMAD.WIDE.U32.X R2, R17, UR11, R2, P1 ;  /* 0x0000000b11027c25 */ /* 0x000fd000088e0402 */
.L_x_314:
[----:B------:R-:W-:Y:S01]  /*ff90*/  ULDC UR7, c[0x0][0x648] ;  /* 0x0001920000077ab9 */ /* 0x000fe20000000800 */
[----:B------:R-:W-:Y:S01]  /*ffa0*/  LOP3.LUT R15, R15, UR6, RZ, 0xc0, !PT ;  /* 0x000000060f0f7c12 */ /* 0x000fe2000f8ec0ff */
[----:B------:R-:W-:Y:S01]  /*ffb0*/  IMAD.MOV R19, RZ, RZ, -R19 ;  /* 0x000000ffff137224 */ /* 0x000fe200078e0a13 */
[----:B------:R-:W-:Y:S01]  /*ffc0*/  SHF.R.U64 R2, R2, UR7, R3 ;  /* 0x0000000702027c19 */ /* 0x000fe20008001203 */
[----:B------:R-:W-:Y:S01]  /*ffd0*/  ULDC UR7, c[0x0][0x638] ;  /* 0x00018e0000077ab9 */ /* 0x000fe20000000800 */
[----:B------:R-:W-:Y:S01]  /*ffe0*/  LOP3.LUT R7, R7, UR4, RZ, 0xc0, !PT ;  /* 0x0000000407077c12 */ /* 0x000fe2000f8ec0ff */
[----:B--2---:R-:W-:Y:S01]  /*fff0*/  @P2 IMAD R13, R16, R19, R11 ;  /* 0x00000013100d2224 */ /* 0x004fe200078e020b */
[----:B------:R-:W-:Y:S01]  /*10000*/  ULDC UR8, c[0x0][0x610] ;  /* 0x0001840000087ab9 */ /* 0x000fe20000000800 */
[----:B------:R-:W-:Y:S02]  /*10010*/  IMAD.MOV R3, RZ, RZ, -R2 ;  /* 0x000000ffff037224 */ /* 0x000fe400078e0a02 */
[----:B------:R-:W-:-:S02]  /*10020*/  IMAD R2, R2, UR5, R15 ;  /* 0x0000000502027c24 */ /* 0x000fc4000f8e020f */
[----:B------:R-:W-:Y:S01]  /*10030*/  IMAD R14, R3, UR7, R14 ;  /* 0x00000007030e7c24 */ /* 0x000fe2000f8e020e */
[----:B------:R-:W-:Y:S01]  /*10040*/  ULDC UR7, c[0x0][0x600] ;  /* 0x0001800000077ab9 */ /* 0x000fe20000000800 */
[----:B------:R-:W-:Y:S02]  /*10050*/  IMAD R13, R2, UR8, R13 ;  /* 0x00000008020d7c24 */ /* 0x000fe4000f8e020d */
[----:B------:R-:W-:Y:S02]  /*10060*/  IMAD R4, R14, UR7, R7 ;  /* 0x000000070e047c24 */ /* 0x000fe4000f8e0207 */
[----:B------:R-:W-:-:S03]  /*10070*/  IMAD.MOV.U32 R2, RZ, RZ, 0x1 ;  /* 0x00000001ff027424 */ /* 0x000fc600078e00ff */
[----:B------:R-:W-:Y:S02]  /*10080*/  SEL R14, R4, R13, !P2 ;  /* 0x0000000d040e7207 */ /* 0x000fe40005000000 */
[----:B------:R-:W-:-:S07]  /*10090*/  SEL R5, R13, R4, !P2 ;  /* 0x000000040d057207 */ /* 0x000fce0005000000 */
.L_x_312:
[----:B------:R-:W-:Y:S05]  /*100a0*/  BSYNC B1 ;  /* 0x0000000000017941 */ /* 0x000fea0003800000 */
.L_x_311:
[----:B------:R-:W-:-:S13]  /*100b0*/  LOP3.LUT P0, RZ, R2, 0xff, RZ, 0xc0, !PT ;  /* 0x000000ff02ff7812 */ /* 0x000fda000780c0ff */
[----:B------:R-:W-:Y:S05]  /*100c0*/  @P0 BRA `(.L_x_315) ;  /* 0xfffffff400240947 */ /* 0x000fea000383ffff */
[----:B------:R-:W-:Y:S05]  /*100d0*/  BSYNC B0 ;  /* 0x0000000000007941 */ /* 0x000fea0003800000 */
.L_x_304:
[----:B------:R-:W-:-:S03]  /*100e0*/  UMOV UR7, 0xffffffff ;  /* 0xffffffff00077882 */ /* 0x000fc60000000000 */
[----:B------:R-:W-:Y:S05]  /*100f0*/  BRA.DIV UR7, `(.L_x_316) ;  /* 0x0000000e07207947 */ /* 0x000fea000b800000 */
[----:B------:R-:W-:-:S13]  /*10100*/  ELECT P0, URZ, PT ;  /* 0x00000000003f782f */ /* 0x000fda0003800000 */
.L_x_344:
[----:B------:R-:W-:Y:S04]  /*10110*/  BSSY B0, `(.L_x_317) ;  /* 0x00000aa000007945 */ /* 0x000fe80003800000 */
[----:B------:R-:W-:Y:S05]  /*10120*/  @!P0 BRA `(.L_x_318) ;  /* 0x0000000800a08947 */ /* 0x000fea0003800000 */
[----:B------:R-:W-:-:S04]  /*10130*/  ULOP3.LUT UR7, UR13, 0x2, URZ, 0xfc, !UPT ;  /* 0x000000020d077892 */ /* 0x000fc8000f8efc3f */
[----:B------:R-:W-:-:S06]  /*10140*/  UISETP.NE.AND UP0, UPT, UR7, 0x3, UPT ;  /* 0x000000030700788c */ /* 0x000fcc000bf05270 */
[----:B------:R-:W-:-:S13]  /*10150*/  PLOP3.LUT P0, PT, PT, PT, UP0, 0x80, 0x0 ;  /* 0x000000000000781c */ /* 0x000fda0003f0f008 */
[----:B------:R-:W-:Y:S05]  /*10160*/  @!P0 BRA `(.L_x_319) ;  /* 0x0000000000048947 */ /* 0x000fea0003800000 */
[----:B------:R-:W-:Y:S01]  /*10170*/  BPT.TRAP 0x1 ;  /* 0x000000040000795c */ /* 0x000fe20000300000 */
.L_x_319:
[----:B------:R-:W0:Y:S01]  /*10180*/  S2R R3, SR_CgaCtaId ;  /* 0x0000000000037919 */ /* 0x000e220000008800 */
[----:B------:R-:W-:-:S04]  /*10190*/  MOV R2, 0x400 ;  /* 0x0000040000027802 */ /* 0x000fc80000000f00 */
[----:B0-----:R-:W-:Y:S02]  /*101a0*/  LEA R3, R3, R2, 0x18 ;  /* 0x0000000203037211 */ /* 0x001fe400078ec0ff */
[----:B------:R-:W-:-:S03]  /*101b0*/  SHF.L.U32 R2, R0, 0x1f, RZ ;  /* 0x0000001f00027819 */ /* 0x000fc600000006ff */
[----:B------:R-:W-:-:S04]  /*101c0*/  VIADD R3, R3, 0x90 ;  /* 0x0000009003037836 */ /* 0x000fc80000000000 */
[C---:B------:R-:W-:Y:S02]  /*101d0*/  IMAD R7, R10.reuse, 0x8, R3 ;  /* 0x000000080a077824 */ /* 0x040fe400078e0203 */
[----:B------:R-:W-:Y:S02]  /*101e0*/  VIADD R10, R10, 0x1 ;  /* 0x000000010a0a7836 */ /* 0x000fe40000000000 */
[----:B------:R-:W0:Y:S03]  /*101f0*/  SYNCS.PHASECHK.TRANS64.TRYWAIT P0, [R7+URZ], R2 ;  /* 0x00000002070075a7 */ /* 0x000e26000800017f */
[----:B------:R-:W-:-:S04]  /*10200*/  ISETP.NE.AND P1, PT, R10, 0x12, PT ;  /* 0x000000120a00780c */ /* 0x000fc80003f25270 */
[----:B------:R-:W-:Y:S02]  /*10210*/  SEL R5, RZ, 0x1, P1 ;  /* 0x00000001ff057807 */ /* 0x000fe40000800000 */
[----:B------:R-:W-:Y:S02]  /*10220*/  SEL R10, R10, RZ, P1 ;  /* 0x000000ff0a0a7207 */ /* 0x000fe40000800000 */
[----:B------:R-:W-:-:S03]  /*10230*/  LOP3.LUT R5, R0, R5, RZ, 0x3c, !PT ;  /* 0x0000000500057212 */ /* 0x000fc600078e3cff */
[----:B------:R-:W-:Y:S01]  /*10240*/  IMAD R9, R10, 0x8, R3 ;  /* 0x000000080a097824 */ /* 0x000fe200078e0203 */
[----:B------:R-:W-:Y:S01]  /*10250*/  SHF.L.U32 R4, R5, 0x1f, RZ ;  /* 0x0000001f05047819 */ /* 0x000fe200000006ff */
[----:B0-----:R-:W-:Y:S06]  /*10260*/  @!P0 BRA `(.L_x_320) ;  /* 0x0000000800e48947 */ /* 0x001fec0003800000 */
.L_x_345:
[----:B------:R-:W1:Y:S01]  /*10270*/  SYNCS.PHASECHK.TRANS64.TRYWAIT P0, [R9+URZ], R4 ;  /* 0x00000004090075a7 */ /* 0x000e62000800017f */
[----:B------:R-:W-:-:S05]  /*10280*/  VIADD R0, R10, 0x1 ;  /* 0x000000010a007836 */ /* 0x000fca0000000000 */
[----:B------:R-:W-:-:S04]  /*10290*/  ISETP.NE.AND P1, PT, R0, 0x12, PT ;  /* 0x000000120000780c */ /* 0x000fc80003f25270 */
[----:B0-----:R-:W-:Y:S02]  /*102a0*/  SEL R2, RZ, 0x1, P1 ;  /* 0x00000001ff027807 */ /* 0x001fe40000800000 */
[----:B------:R-:W-:Y:S02]  /*102b0*/  SEL R0, R0, RZ, P1 ;  /* 0x000000ff00007207 */ /* 0x000fe40000800000 */
[----:B------:R-:W-:-:S03]  /*102c0*/  LOP3.LUT R7, R5, R2, RZ, 0x3c, !PT ;  /* 0x0000000205077212 */ /* 0x000fc600078e3cff */
[----:B------:R-:W-:Y:S01]  /*102d0*/  IMAD R6, R0, 0x8, R3 ;  /* 0x0000000800067824 */ /* 0x000fe200078e0203 */
[----:B------:R-:W-:Y:S01]  /*102e0*/  SHF.L.U32 R5, R7, 0x1f, RZ ;  /* 0x0000001f07057819 */ /* 0x000fe200000006ff */
[----:B-1----:R-:W-:Y:S06]  /*102f0*/  @!P0 BRA `(.L_x_321) ;  /* 0x0000000800d48947 */ /* 0x002fec0003800000 */
.L_x_346:
[----:B------:R-:W1:Y:S01]  /*10300*/  SYNCS.PHASECHK.TRANS64.TRYWAIT P0, [R6+URZ], R5 ;  /* 0x00000005060075a7 */ /* 0x000e62000800017f */
[----:B------:R-:W-:-:S05]  /*10310*/  VIADD R0, R0, 0x1 ;  /* 0x0000000100007836 */ /* 0x000fca0000000000 */
[----:B------:R-:W-:-:S04]  /*10320*/  ISETP.NE.AND P1, PT, R0, 0x12, PT ;  /* 0x000000120000780c */ /* 0x000fc80003f25270 */
[----:B------:R-:W-:Y:S02]  /*10330*/  SEL R2, RZ, 0x1, P1 ;  /* 0x00000001ff027807 */ /* 0x000fe40000800000 */
[----:B------:R-:W-:Y:S02]  /*10340*/  SEL R0, R0, RZ, P1 ;  /* 0x000000ff00007207 */ /* 0x000fe40000800000 */
[----:B------:R-:W-:-:S03]  /*10350*/  LOP3.LUT R7, R7, R2, RZ, 0x3c, !PT ;  /* 0x0000000207077212 */ /* 0x000fc600078e3cff */
[----:B0-----:R-:W-:Y:S01]  /*10360*/  IMAD R9, R0, 0x8, R3 ;  /* 0x0000000800097824 */ /* 0x001fe200078e0203 */
[----:B------:R-:W-:Y:S01]  /*10370*/  SHF.L.U32 R4, R7, 0x1f, RZ ;  /* 0x0000001f07047819 */ /* 0x000fe200000006ff */
[----:B-1----:R-:W-:Y:S06]  /*10380*/  @!P0 BRA `(.L_x_322) ;  /* 0x0000000800c48947 */ /* 0x002fec0003800000 */
.L_x_347:
        /* <DEDUP_REMOVED lines=9> */
.L_x_348:
        /* <DEDUP_REMOVED lines=9> */
.L_x_349:
        /* <DEDUP_REMOVED lines=9> */
.L_x_350:
        /* <DEDUP_REMOVED lines=9> */
.L_x_351:
        /* <DEDUP_REMOVED lines=9> */
.L_x_352:
        /* <DEDUP_REMOVED lines=9> */
.L_x_353:
        /* <DEDUP_REMOVED lines=9> */
.L_x_354:
        /* <DEDUP_REMOVED lines=9> */
.L_x_355:
        /* <DEDUP_REMOVED lines=9> */
.L_x_356:
        /* <DEDUP_REMOVED lines=9> */
.L_x_357:
        /* <DEDUP_REMOVED lines=9> */
.L_x_358:
        /* <DEDUP_REMOVED lines=9> */
.L_x_359:
        /* <DEDUP_REMOVED lines=9> */
.L_x_360:
[----:B------:R-:W1:Y:S01]  /*10ae0*/  SYNCS.PHASECHK.TRANS64.TRYWAIT P0, [R6+URZ], R5 ;  /* 0x00000005060075a7 */ /* 0x000e62000800017f */
[----:B------:R-:W-:-:S05]  /*10af0*/  VIADD R0, R0, 0x1 ;  /* 0x0000000100007836 */ /* 0x000fca0000000000 */
[----:B------:R-:W-:-:S04]  /*10b00*/  ISETP.NE.AND P1, PT, R0, 0x12, PT ;  /* 0x000000120000780c */ /* 0x000fc80003f25270 */
[----:B------:R-:W-:Y:S02]  /*10b10*/  SEL R2, RZ, 0x1, P1 ;  /* 0x00000001ff027807 */ /* 0x000fe40000800000 */
[----:B------:R-:W-:Y:S02]  /*10b20*/  SEL R0, R0, RZ, P1 ;  /* 0x000000ff00007207 */ /* 0x000fe40000800000 */
[----:B------:R-:W-:Y:S01]  /*10b30*/  LOP3.LUT R2, R7, R2, RZ, 0x3c, !PT ;  /* 0x0000000207027212 */ /* 0x000fe200078e3cff */
[----:B-1----:R-:W-:Y:S06]  /*10b40*/  @!P0 BRA `(.L_x_336) ;  /* 0x0000000400ec8947 */ /* 0x002fec0003800000 */
.L_x_361:
[----:B------:R-:W-:Y:S01]  /*10b50*/  IMAD R3, R0, 0x8, R3 ;  /* 0x0000000800037824 */ /* 0x000fe200078e0203 */
[----:B------:R-:W-:-:S07]  /*10b60*/  SHF.L.U32 R0, R2, 0x1f, RZ ;  /* 0x0000001f02007819 */ /* 0x000fce00000006ff */
.L_x_337:
[----:B--2---:R2:W3:Y:S02]  /*10b70*/  SYNCS.PHASECHK.TRANS64.TRYWAIT P0, [R3+URZ], R0 ;  /* 0x00000000030075a7 */ /* 0x0044e4000800017f */
[----:B---3--:R-:W-:Y:S05]  /*10b80*/  @!P0 NANOSLEEP.SYNCS 0x989680 ;  /* 0x009896800000895d */ /* 0x008fea0003900000 */
[----:B------:R-:W3:Y:S02]  /*10b90*/  @!P0 SYNCS.PHASECHK.TRANS64 P0, [R3+URZ], R0 ;  /* 0x00000000030085a7 */ /* 0x000ee4000800007f */
[----:B---3--:R-:W-:Y:S05]  /*10ba0*/  @!P0 BRA `(.L_x_337) ;  /* 0xfffffffc00f08947 */ /* 0x008fea000383ffff */
.L_x_318:
[----:B------:R-:W-:Y:S05]  /*10bb0*/  BSYNC B0 ;  /* 0x0000000000007941 */ /* 0x000fea0003800000 */
.L_x_317:
[----:B------:R-:W-:Y:S05]  /*10bc0*/  EXIT ;  /* 0x000000000000794d */ /* 0x000fea0003800000 */
.L_x_22:
[----:B-1----:R-:W-:-:S04]  /*10bd0*/  IMAD.U32 R3, RZ, RZ, UR6 ;  /* 0x00000006ff037e24 */ /* 0x002fc8000f8e00ff */
[----:B------:R1:W2:Y:S03]  /*10be0*/  SYNCS.PHASECHK.TRANS64.TRYWAIT P0, [R3+URZ], R0 ;  /* 0x00000000030075a7 */ /* 0x0002a6000800017f */
[----:B--2---:R-:W-:Y:S05]  /*10bf0*/  @!P0 NANOSLEEP.SYNCS 0x989680 ;  /* 0x009896800000895d */ /* 0x004fea0003900000 */
[----:B------:R-:W2:Y:S02]  /*10c00*/  @!P0 SYNCS.PHASECHK.TRANS64 P0, [R3+URZ], R0 ;  /* 0x00000000030085a7 */ /* 0x000ea4000800007f */
[----:B--2---:R-:W-:Y:S05]  /*10c10*/  @!P0 BRA `(.L_x_22) ;  /* 0xfffffffc00ec8947 */ /* 0x004fea000383ffff */
[----:B------:R-:W-:Y:S05]  /*10c20*/  BRA `(.L_x_21) ;  /* 0xffffff1000fc7947 */ /* 0x000fea000383ffff */
.L_x_28:
[----:B-----5:R1:W-:Y:S02]  /*10c30*/  STL [R1+0x90], R0 ;  /* 0x0000900001007387 */ /* 0x0203e40000100800 */
[----:B-1----:R-:W-:-:S04]  /*10c40*/  IMAD.U32 R0, RZ, RZ, UR9 ;  /* 0x00000009ff007e24 */ /* 0x002fc8000f8e00ff */
[----:B------:R1:W3:Y:S03]  /*10c50*/  SYNCS.PHASECHK.TRANS64.TRYWAIT P0, [R0+URZ], R229 ;  /* 0x000000e5000075a7 */ /* 0x0002e6000800017f */
[----:B---3--:R-:W-:Y:S05]  /*10c60*/  @!P0 NANOSLEEP.SYNCS 0x989680 ;  /* 0x009896800000895d */ /* 0x008fea0003900000 */
[----:B------:R1:W3:Y:S02]  /*10c70*/  @!P0 SYNCS.PHASECHK.TRANS64 P0, [R0+URZ], R229 ;  /* 0x000000e5000085a7 */ /* 0x0002e4000800007f */
[----:B-1----:R1:W5:Y:S02]  /*10c80*/  LDL.LU R0, [R1+0x90] ;  /* 0x0000900001007983 */ /* 0x0023640000300800 */
[----:B-1-3--:R-:W-:Y:S05]  /*10c90*/  @!P0 BRA `(.L_x_28) ;  /* 0xfffffffc00e48947 */ /* 0x00afea000383ffff */
[----:B------:R-:W-:Y:S05]  /*10ca0*/  BRA `(.L_x_27) ;  /* 0xffffff24005c7947 */ /* 0x000fea000383ffff */
.L_x_305:
[----:B------:R-:W-:Y:S01]  /*10cb0*/  BSSY B1, `(.L_x_338) ;  /* 0x0000006000017945 */ /* 0x000fe20003800000 */
[----:B------:R-:W-:-:S07]  /*10cc0*/  IMAD.MOV.U32 R2, RZ, RZ, -0x1 ;  /* 0xffffffffff027424 */ /* 0x000fce00078e00ff */
[----:B------:R-:W-:Y:S05]  /*10cd0*/  WARPSYNC.COLLECTIVE R2, `(.L_x_339) ;  /* 0x00000000020c7348 */ /* 0x000fea0003c00000 */
[----:B------:R-:W-:Y:S02]  /*10ce0*/  ELECT P0, UR62, PT ;  /* 0x00000000003e782f */ /* 0x000fe40003800000 */
[----:B------:R-:W-:Y:S01]  /*10cf0*/  MOV R2, UR62 ;  /* 0x0000003e00027c02 */ /* 0x000fe20008000f00 */
[----:B------:R-:W-:Y:S10]  /*10d00*/  ENDCOLLECTIVE ;  /* 0x000000000000791b */ /* 0x000ff40003800000 */
.L_x_339:
[----:B------:R-:W-:Y:S05]  /*10d10*/  BSYNC B1 ;  /* 0x0000000000017941 */ /* 0x000fea0003800000 */
.L_x_338:
[----:B------:R-:W-:Y:S05]  /*10d20*/  BRA `(.L_x_340) ;  /* 0xffffffe800187947 */ /* 0x000fea000383ffff */
.L_x_308:
[----:B0-----:R0:W2:Y:S02]  /*10d30*/  SYNCS.PHASECHK.TRANS64.TRYWAIT P0, [R11+URZ+0x90], R4 ;  /* 0x000090040b0075a7 */ /* 0x0010a4000800017f */
[----:B--2---:R-:W-:Y:S05]  /*10d40*/  @!P0 NANOSLEEP.SYNCS 0x989680 ;  /* 0x009896800000895d */ /* 0x004fea0003900000 */
[----:B------:R-:W2:Y:S02]  /*10d50*/  @!P0 SYNCS.PHASECHK.TRANS64 P0, [R11+URZ+0x90], R4 ;  /* 0x000090040b0085a7 */ /* 0x000ea4000800007f */
[----:B--2---:R-:W-:Y:S05]  /*10d60*/  @!P0 BRA `(.L_x_308) ;  /* 0xfffffffc00f08947 */ /* 0x004fea000383ffff */
[----:B------:R-:W-:Y:S05]  /*10d70*/  BRA `(.L_x_341) ;  /* 0xffffffe800547947 */ /* 0x000fea000383ffff */
.L_x_316:
[----:B------:R-:W-:Y:S01]  /*10d80*/  BSSY B0, `(.L_x_342) ;  /* 0x0000006000007945 */ /* 0x000fe20003800000 */
[----:B------:R-:W-:-:S07]  /*10d90*/  IMAD.MOV.U32 R2, RZ, RZ, -0x1 ;  /* 0xffffffffff027424 */ /* 0x000fce00078e00ff */
[----:B------:R-:W-:Y:S05]  /*10da0*/  WARPSYNC.COLLECTIVE R2, `(.L_x_343) ;  /* 0x00000000020c7348 */ /* 0x000fea0003c00000 */
[----:B------:R-:W-:Y:S02]  /*10db0*/  ELECT P0, UR62, PT ;  /* 0x00000000003e782f */ /* 0x000fe40003800000 */
[----:B------:R-:W-:Y:S01]  /*10dc0*/  MOV R2, UR62 ;  /* 0x0000003e00027c02 */ /* 0x000fe20008000f00 */
[----:B------:R-:W-:Y:S10]  /*10dd0*/  ENDCOLLECTIVE ;  /* 0x000000000000791b */ /* 0x000ff40003800000 */
.L_x_343:
[----:B------:R-:W-:Y:S05]  /*10de0*/  BSYNC B0 ;  /* 0x0000000000007941 */ /* 0x000fea0003800000 */
.L_x_342:
[----:B------:R-:W-:Y:S05]  /*10df0*/  BRA `(.L_x_344) ;  /* 0xfffffff000c47947 */ /* 0x000fea000383ffff */
.L_x_320:
[----:B0-----:R0:W1:Y:S02]  /*10e00*/  SYNCS.PHASECHK.TRANS64.TRYWAIT P0, [R7+URZ], R2 ;  /* 0x00000002070075a7 */ /* 0x001064000800017f */
[----:B-1----:R-:W-:Y:S05]  /*10e10*/  @!P0 NANOSLEEP.SYNCS 0x989680 ;  /* 0x009896800000895d */ /* 0x002fea0003900000 */
[----:B------:R-:W1:Y:S02]  /*10e20*/  @!P0 SYNCS.PHASECHK.TRANS64 P0, [R7+URZ], R2 ;  /* 0x00000002070085a7 */ /* 0x000e64000800007f */
[----:B-1----:R-:W-:Y:S05]  /*10e30*/  @!P0 BRA `(.L_x_320) ;  /* 0xfffffffc00f08947 */ /* 0x002fea000383ffff */
[----:B------:R-:W-:Y:S05]  /*10e40*/  BRA `(.L_x_345) ;  /* 0xfffffff400087947 */ /* 0x000fea000383ffff */
.L_x_321:
[----:B0-----:R0:W1:Y:S02]  /*10e50*/  SYNCS.PHASECHK.TRANS64.TRYWAIT P0, [R9+URZ], R4 ;  /* 0x00000004090075a7 */ /* 0x001064000800017f */
[----:B-1----:R-:W-:Y:S05]  /*10e60*/  @!P0 NANOSLEEP.SYNCS 0x989680 ;  /* 0x009896800000895d */ /* 0x002fea0003900000 */
[----:B------:R-:W1:Y:S02]  /*10e70*/  @!P0 SYNCS.PHASECHK.TRANS64 P0, [R9+URZ], R4 ;  /* 0x00000004090085a7 */ /* 0x000e64000800007f */
[----:B-1----:R-:W-:Y:S05]  /*10e80*/  @!P0 BRA `(.L_x_321) ;  /* 0xfffffffc00f08947 */ /* 0x002fea000383ffff */
[----:B------:R-:W-:Y:S05]  /*10e90*/  BRA `(.L_x_346) ;  /* 0xfffffff400187947 */ /* 0x000fea000383ffff */
.L_x_322:
[----:B0-----:R0:W1:Y:S02]  /*10ea0*/  SYNCS.PHASECHK.TRANS64.TRYWAIT P0, [R6+URZ], R5 ;  /* 0x00000005060075a7 */ /* 0x001064000800017f */
[----:B-1----:R-:W-:Y:S05]  /*10eb0*/  @!P0 NANOSLEEP.SYNCS 0x989680 ;  /* 0x009896800000895d */ /* 0x002fea0003900000 */
[----:B------:R-:W1:Y:S02]  /*10ec0*/  @!P0 SYNCS.PHASECHK.TRANS64 P0, [R6+URZ], R5 ;  /* 0x00000005060085a7 */ /* 0x000e64000800007f */
[----:B-1----:R-:W-:Y:S05]  /*10ed0*/  @!P0 BRA `(.L_x_322) ;  /* 0xfffffffc00f08947 */ /* 0x002fea000383ffff */
[----:B------:R-:W-:Y:S05]  /*10ee0*/  BRA `(.L_x_347) ;  /* 0xfffffff400287947 */ /* 0x000fea000383ffff */
.L_x_323:
[----:B0-----:R0:W1:Y:S02]  /*10ef0*/  SYNCS.PHASECHK.TRANS64.TRYWAIT P0, [R9+URZ], R4 ;  /* 0x00000004090075a7 */ /* 0x001064000800017f */
[----:B-1----:R-:W-:Y:S05]  /*10f00*/  @!P0 NANOSLEEP.SYNCS 0x989680 ;  /* 0x009896800000895d */ /* 0x002fea0003900000 */
[----:B------:R-:W1:Y:S02]  /*10f10*/  @!P0 SYNCS.PHASECHK.TRANS64 P0, [R9+URZ], R4 ;  /* 0x00000004090085a7 */ /* 0x000e64000800007f */
[----:B-1----:R-:W-:Y:S05]  /*10f20*/  @!P0 BRA `(.L_x_323) ;  /* 0xfffffffc00f08947 */ /* 0x002fea000383ffff */
[----:B------:R-:W-:Y:S05]  /*10f30*/  BRA `(.L_x_348) ;  /* 0xfffffff400387947 */ /* 0x000fea000383ffff */
.L_x_324:
[----:B0-----:R0:W1:Y:S02]  /*10f40*/  SYNCS.PHASECHK.TRANS64.TRYWAIT P0, [R6+URZ], R5 ;  /* 0x00000005060075a7 */ /* 0x001064000800017f */
[----:B-1----:R-:W-:Y:S05]  /*10f50*/  @!P0 NANOSLEEP.SYNCS 0x989680 ;  /* 0x009896800000895d */ /* 0x002fea0003900000 */
[----:B------:R-:W1:Y:S02]  /*10f60*/  @!P0 SYNCS.PHASECHK.TRANS64 P0, [R6+URZ], R5 ;  /* 0x00000005060085a7 */ /* 0x000e64000800007f */
[----:B-1----:R-:W-:Y:S05]  /*10f70*/  @!P0 BRA `(.L_x_324) ;  /* 0xfffffffc00f08947 */ /* 0x002fea000383ffff */
[----:B------:R-:W-:Y:S05]  /*10f80*/  BRA `(.L_x_349) ;  /* 0xfffffff400487947 */ /* 0x000fea000383ffff */
.L_x_325:
[----:B0-----:R0:W1:Y:S02]  /*10f90*/  SYNCS.PHASECHK.TRANS64.TRYWAIT P0, [R9+URZ], R4 ;  /* 0x00000004090075a7 */ /* 0x001064000800017f */
[----:B-1----:R-:W-:Y:S05]  /*10fa0*/  @!P0 NANOSLEEP.SYNCS 0x989680 ;  /* 0x009896800000895d */ /* 0x002fea0003900000 */
[----:B------:R-:W1:Y:S02]  /*10fb0*/  @!P0 SYNCS.PHASECHK.TRANS64 P0, [R9+URZ], R4 ;  /* 0x00000004090085a7 */ /* 0x000e64000800007f */
[----:B-1----:R-:W-:Y:S05]  /*10fc0*/  @!P0 BRA `(.L_x_325) ;  /* 0xfffffffc00f08947 */ /* 0x002fea000383ffff */
[----:B------:R-:W-:Y:S05]  /*10fd0*/  BRA `(.L_x_350) ;  /* 0xfffffff400587947 */ /* 0x000fea000383ffff */
.L_x_326:
[----:B0-----:R0:W1:Y:S02]  /*10fe0*/  SYNCS.PHASECHK.TRANS64.TRYWAIT P0, [R6+URZ], R5 ;  /* 0x00000005060075a7 */ /* 0x001064000800017f */
[----:B-1----:R-:W-:Y:S05]  /*10ff0*/  @!P0 NANOSLEEP.SYNCS 0x989680 ;  /* 0x009896800000895d */ /* 0x002fea0003900000 */
[----:B------:R-:W1:Y:S02]  /*11000*/  @!P0 SYNCS.PHASECHK.TRANS64 P0, [R6+URZ], R5 ;  /* 0x00000005060085a7 */ /* 0x000e64000800007f */
[----:B-1----:R-:W-:Y:S05]  /*11010*/  @!P0 BRA `(.L_x_326) ;  /* 0xfffffffc00f08947 */ /* 0x002fea000383ffff */
[----:B------:R-:W-:Y:S05]  /*11020*/  BRA `(.L_x_351) ;  /* 0xfffffff400687947 */ /* 0x000fea000383ffff */
.L_x_327:
[----:B0-----:R0:W1:Y:S02]  /*11030*/  SYNCS.PHASECHK.TRANS64.TRYWAIT P0, [R9+URZ], R4 ;  /* 0x00000004090075a7 */ /* 0x001064000800017f */
[----:B-1----:R-:W-:Y:S05]  /*11040*/  @!P0 NANOSLEEP.SYNCS 0x989680 ;  /* 0x009896800000895d */ /* 0x002fea0003900000 */
[----:B------:R-:W1:Y:S02]  /*11050*/  @!P0 SYNCS.PHASECHK.TRANS64 P0, [R9+URZ], R4 ;  /* 0x00000004090085a7 */ /* 0x000e64000800007f */
[----:B-1----:R-:W-:Y:S05]  /*11060*/  @!P0 BRA `(.L_x_327) ;  /* 0xfffffffc00f08947 */ /* 0x002fea000383ffff */
[----:B------:R-:W-:Y:S05]  /*11070*/  BRA `(.L_x_352) ;  /* 0xfffffff400787947 */ /* 0x000fea000383ffff */
.L_x_328:
[----:B0-----:R0:W1:Y:S02]  /*11080*/  SYNCS.PHASECHK.TRANS64.TRYWAIT P0, [R6+URZ], R5 ;  /* 0x00000005060075a7 */ /* 0x001064000800017f */
[----:B-1----:R-:W-:Y:S05]  /*11090*/  @!P0 NANOSLEEP.SYNCS 0x989680 ;  /* 0x009896800000895d */ /* 0x002fea0003900000 */
[----:B------:R-:W1:Y:S02]  /*110a0*/  @!P0 SYNCS.PHASECHK.TRANS64 P0, [R6+URZ], R5 ;  /* 0x00000005060085a7 */ /* 0x000e64000800007f */
[----:B-1----:R-:W-:Y:S05]  /*110b0*/  @!P0 BRA `(.L_x_328) ;  /* 0xfffffffc00f08947 */ /* 0x002fea000383ffff */
[----:B------:R-:W-:Y:S05]  /*110c0*/  BRA `(.L_x_353) ;  /* 0xfffffff400887947 */ /* 0x000fea000383ffff */
.L_x_329:
[----:B0-----:R0:W1:Y:S02]  /*110d0*/  SYNCS.PHASECHK.TRANS64.TRYWAIT P0, [R9+URZ], R4 ;  /* 0x00000004090075a7 */ /* 0x001064000800017f */
[----:B-1----:R-:W-:Y:S05]  /*110e0*/  @!P0 NANOSLEEP.SYNCS 0x989680 ;  /* 0x009896800000895d */ /* 0x002fea0003900000 */
[----:B------:R-:W1:Y:S02]  /*110f0*/  @!P0 SYNCS.PHASECHK.TRANS64 P0, [R9+URZ], R4 ;  /* 0x00000004090085a7 */ /* 0x000e64000800007f */
[----:B-1----:R-:W-:Y:S05]  /*11100*/  @!P0 BRA `(.L_x_329) ;  /* 0xfffffffc00f08947 */ /* 0x002fea000383ffff */
[----:B------:R-:W-:Y:S05]  /*11110*/  BRA `(.L_x_354) ;  /* 0xfffffff400987947 */ /* 0x000fea000383ffff */
.L_x_330:
[----:B0-----:R0:W1:Y:S02]  /*11120*/  SYNCS.PHASECHK.TRANS64.TRYWAIT P0, [R6+URZ], R5 ;  /* 0x00000005060075a7 */ /* 0x001064000800017f */
[----:B-1----:R-:W-:Y:S05]  /*11130*/  @!P0 NANOSLEEP.SYNCS 0x989680 ;  /* 0x009896800000895d */ /* 0x002fea0003900000 */
[----:B------:R-:W1:Y:S02]  /*11140*/  @!P0 SYNCS.PHASECHK.TRANS64 P0, [R6+URZ], R5 ;  /* 0x00000005060085a7 */ /* 0x000e64000800007f */
[----:B-1----:R-:W-:Y:S05]  /*11150*/  @!P0 BRA `(.L_x_330) ;  /* 0xfffffffc00f08947 */ /* 0x002fea000383ffff */
[----:B------:R-:W-:Y:S05]  /*11160*/  BRA `(.L_x_355) ;  /* 0xfffffff400a87947 */ /* 0x000fea000383ffff */
.L_x_331:
[----:B0-----:R0:W1:Y:S02]  /*11170*/  SYNCS.PHASECHK.TRANS64.TRYWAIT P0, [R9+URZ], R4 ;  /* 0x00000004090075a7 */ /* 0x001064000800017f */
[----:B-1----:R-:W-:Y:S05]  /*11180*/  @!P0 NANOSLEEP.SYNCS 0x989680 ;  /* 0x009896800000895d */ /* 0x002fea0003900000 */
[----:B------:R-:W1:Y:S02]  /*11190*/  @!P0 SYNCS.PHASECHK.TRANS64 P0, [R9+URZ], R4 ;  /* 0x00000004090085a7 */ /* 0x000e64000800007f */
[----:B-1----:R-:W-:Y:S05]  /*111a0*/  @!P0 BRA `(.L_x_331) ;  /* 0xfffffffc00f08947 */ /* 0x002fea000383ffff */
[----:B------:R-:W-:Y:S05]  /*111b0*/  BRA `(.L_x_356) ;  /* 0xfffffff400b87947 */ /* 0x000fea000383ffff */
.L_x_332:
[----:B0-----:R0:W1:Y:S02]  /*111c0*/  SYNCS.PHASECHK.TRANS64.TRYWAIT P0, [R6+URZ], R5 ;  /* 0x00000005060075a7 */ /* 0x001064000800017f */
[----:B-1----:R-:W-:Y:S05]  /*111d0*/  @!P0 NANOSLEEP.SYNCS 0x989680 ;  /* 0x009896800000895d */ /* 0x002fea0003900000 */
[----:B------:R-:W1:Y:S02]  /*111e0*/  @!P0 SYNCS.PHASECHK.TRANS64 P0, [R6+URZ], R5 ;  /* 0x00000005060085a7 */ /* 0x000e64000800007f */
[----:B-1----:R-:W-:Y:S05]  /*111f0*/  @!P0 BRA `(.L_x_332) ;  /* 0xfffffffc00f08947 */ /* 0x002fea000383ffff */
[----:B------:R-:W-:Y:S05]  /*11200*/  BRA `(.L_x_357) ;  /* 0xfffffff400c87947 */ /* 0x000fea000383ffff */
.L_x_333:
[----:B0-----:R0:W1:Y:S02]  /*11210*/  SYNCS.PHASECHK.TRANS64.TRYWAIT P0, [R9+URZ], R4 ;  /* 0x00000004090075a7 */ /* 0x001064000800017f */
[----:B-1----:R-:W-:Y:S05]  /*11220*/  @!P0 NANOSLEEP.SYNCS 0x989680 ;  /* 0x009896800000895d */ /* 0x002fea0003900000 */
[----:B------:R-:W1:Y:S02]  /*11230*/  @!P0 SYNCS.PHASECHK.TRANS64 P0, [R9+URZ], R4 ;  /* 0x00000004090085a7 */ /* 0x000e64000800007f */
[----:B-1----:R-:W-:Y:S05]  /*11240*/  @!P0 BRA `(.L_x_333) ;  /* 0xfffffffc00f08947 */ /* 0x002fea000383ffff */
[----:B------:R-:W-:Y:S05]  /*11250*/  BRA `(.L_x_358) ;  /* 0xfffffff400d87947 */ /* 0x000fea000383ffff */
.L_x_334:
[----:B0-----:R0:W1:Y:S02]  /*11260*/  SYNCS.PHASECHK.TRANS64.TRYWAIT P0, [R6+URZ], R5 ;  /* 0x00000005060075a7 */ /* 0x001064000800017f */
[----:B-1----:R-:W-:Y:S05]  /*11270*/  @!P0 NANOSLEEP.SYNCS 0x989680 ;  /* 0x009896800000895d */ /* 0x002fea0003900000 */
[----:B------:R-:W1:Y:S02]  /*11280*/  @!P0 SYNCS.PHASECHK.TRANS64 P0, [R6+URZ], R5 ;  /* 0x00000005060085a7 */ /* 0x000e64000800007f */
[----:B-1----:R-:W-:Y:S05]  /*11290*/  @!P0 BRA `(.L_x_334) ;  /* 0xfffffffc00f08947 */ /* 0x002fea000383ffff */
[----:B------:R-:W-:Y:S05]  /*112a0*/  BRA `(.L_x_359) ;  /* 0xfffffff400e87947 */ /* 0x000fea000383ffff */
.L_x_335:
[----:B0-----:R0:W1:Y:S02]  /*112b0*/  SYNCS.PHASECHK.TRANS64.TRYWAIT P0, [R9+URZ], R4 ;  /* 0x00000004090075a7 */ /* 0x001064000800017f */
[----:B-1----:R-:W-:Y:S05]  /*112c0*/  @!P0 NANOSLEEP.SYNCS 0x989680 ;  /* 0x009896800000895d */ /* 0x002fea0003900000 */
[----:B------:R-:W1:Y:S02]  /*112d0*/  @!P0 SYNCS.PHASECHK.TRANS64 P0, [R9+URZ], R4 ;  /* 0x00000004090085a7 */ /* 0x000e64000800007f */
[----:B-1----:R-:W-:Y:S05]  /*112e0*/  @!P0 BRA `(.L_x_335) ;  /* 0xfffffffc00f08947 */ /* 0x002fea000383ffff */
[----:B------:R-:W-:Y:S05]  /*112f0*/  BRA `(.L_x_360) ;  /* 0xfffffff400f87947 */ /* 0x000fea000383ffff */
.L_x_336:
[----:B-1----:R1:W2:Y:S02]  /*11300*/  SYNCS.PHASECHK.TRANS64.TRYWAIT P0, [R6+URZ], R5 ;  /* 0x00000005060075a7 */ /* 0x0022a4000800017f */
[----:B--2---:R-:W-:Y:S05]  /*11310*/  @!P0 NANOSLEEP.SYNCS 0x989680 ;  /* 0x009896800000895d */ /* 0x004fea0003900000 */
[----:B------:R-:W2:Y:S02]  /*11320*/  @!P0 SYNCS.PHASECHK.TRANS64 P0, [R6+URZ], R5 ;  /* 0x00000005060085a7 */ /* 0x000ea4000800007f */
[----:B--2---:R-:W-:Y:S05]  /*11330*/  @!P0 BRA `(.L_x_336) ;  /* 0xfffffffc00f08947 */ /* 0x004fea000383ffff */
[----:B------:R-:W-:Y:S05]  /*11340*/  BRA `(.L_x_361) ;  /* 0xfffffff800007947 */ /* 0x000fea000383ffff */
.L_x_362:
[----:B------:R-:W-:-:S00]  /*11350*/  BRA `(.L_x_362) ;  /* 0xfffffffc00fc7947 */ /* 0x000fc0000383ffff */
[----:B------:R-:W-:-:S00]  /*11360*/  NOP ;  /* 0x0000000000007918 */ /* 0x000fc00000000000 */
        /* <DEDUP_REMOVED lines=9> */
.L_x_363:


//--------------------- .nv.shared._ZN7cutlass13device_kernelINS_4gemm6kernel13GemmUniversalIN4cute5tupleIJiiiiEEENS1_10collective13CollectiveMmaINS1_37MainloopSm90TmaGmmaWarpSpecializedFP8ILi18ENS5_IJNS4_1CILi2EEENSA_ILi1EEESC_EEENS1_35KernelTmaWarpSpecializedCooperativeEEENS5_IJNSA_ILi128EEENSA_ILi256EEENSA_ILi32EEEEEENS_12float_e4m3_tENS5_IJlSC_lEEESK_SL_NS4_8TiledMMAINS4_8MMA_AtomIJNS4_4SM904GMMA31MMA_64x256x32_F32E4M3E4M3_SS_TNILNSP_7ScaleInE1ELSR_1EEEEEENS4_6LayoutISD_NS5_IJSC_NSA_ILi0EEESV_EEEEENS5_IJNS4_10UnderscoreESY_SY_EEEEENS4_13SM90_TMA_LOADENS4_14ComposedLayoutINS4_7SwizzleILi1ELi4ELi3EEENS4_18smem_ptr_flag_bitsILi8EEENSU_INS5_IJNSA_ILi8EEESI_EEENS5_IJSI_SC_EEEEEEEvNS4_8identityENS4_23SM90_TMA_LOAD_MULTICASTES1B_vS1C_EENS_8epilogue10collective6detail29Sm90TmaWarpSpecializedAdapterINS1G_15DefaultEpilogueISK_SL_SL_NS1F_6thread17LinearCombinationISK_Li1EffLNS1K_9ScaleType4KindE0ELNS_15FloatRoundStyleE2ESK_EENS1_15EpilogueDefaultEEEEEvvEEEEvNT_6ParamsE --------------------------
	.section	.nv.shared._ZN7cutlass13device_kernelINS_4gemm6kernel13GemmUniversalIN4cute5tupleIJiiiiEEENS1_10collective13CollectiveMmaINS1_37MainloopSm90TmaGmmaWarpSpecializedFP8ILi18ENS5_IJNS4_1CILi2EEENSA_ILi1EEESC_EEENS1_35KernelTmaWarpSpecializedCooperativeEEENS5_IJNSA_ILi128EEENSA_ILi256EEENSA_ILi32EEEEEENS_12float_e4m3_tENS5_IJlSC_lEEESK_SL_NS4_8TiledMMAINS4_8MMA_AtomIJNS4_4SM904GMMA31MMA_64x256x32_F32E4M3E4M3_SS_TNILNSP_7ScaleInE1ELSR_1EEEEEENS4_6LayoutISD_NS5_IJSC_NSA_ILi0EEESV_EEEEENS5_IJNS4_10UnderscoreESY_SY_EEEEENS4_13SM90_TMA_LOADENS4_14ComposedLayoutINS4_7SwizzleILi1ELi4ELi3EEENS4_18smem_ptr_flag_bitsILi8EEENSU_INS5_IJNSA_ILi8EEESI_EEENS5_IJSI_SC_EEEEEEEvNS4_8identityENS4_23SM90_TMA_LOAD_MULTICASTES1B_vS1C_EENS_8epilogue10collective6detail29Sm90TmaWarpSpecializedAdapterINS1G_15DefaultEpilogueISK_SL_SL_NS1F_6thread17LinearCombinationISK_Li1EffLNS1K_9ScaleType4KindE0ELNS_15FloatRoundStyleE2ESK_EENS1_15EpilogueDefaultEEEEEvvEEEEvNT_6ParamsE,"aw",@nobits
	.sectionflags	@""
	.align	16
	.zero		1024


//--------------------- .nv.shared.reserved.0     --------------------------
	.section	.nv.shared.reserved.0,"aw",@nobits
	.weak		__nv_reservedSMEM_offset_0_alias
	.size		__nv_reservedSMEM_offset_0_alias, 0, 0
	.other		__nv_reservedSMEM_offset_0_alias,@"STO_CUDA_RESERVED_SHARED STV_DEFAULT"
__nv_reservedSMEM_offset_0_alias:
	.zero		0


//--------------------- .nv.global                --------------------------
	.section	.nv.global,"aw",@nobits
.nv.global:
	.type		_ZN40_INTERNAL_64ea113d_4_k_cu_09321e02_177734cute1_E,@object
	.size		_ZN40_INTERNAL_64ea113d_4_k_cu_09321e02_177734cute1_E,(_ZN40_INTERNAL_64ea113d_4_k_cu_09321e02_177734cuda3std3__45__cpo6cbeginE - _ZN40_INTERNAL_64ea113d_4_k_cu_09321e02_177734cute1_E)
_ZN40_INTERNAL_64ea113d_4_k_cu_09321e02_177734cute1_E:
	.zero		1
	.type		_ZN40_INTERNAL_64ea113d_4_k_cu_09321e02_177734cuda3std3__45__cpo6cbeginE,@object
	.size		_ZN40_INTERNAL_64ea113d_4_k_cu_09321e02_177734cuda3std3__45__cpo6cbeginE,(_ZN40_INTERNAL_64ea113d_4_k_cu_09321e02_177734cuda3std3__48in_placeE - _ZN40_INTERNAL_64ea113d_4_k_cu_09321e02_177734cuda3std3__45__cpo6cbeginE)
_ZN40_INTERNAL_64ea113d_4_k_cu_09321e02_177734cuda3std3__45__cpo6cbeginE:
	.zero		1
	.type		_ZN40_INTERNAL_64ea113d_4_k_cu_09321e02_177734cuda3std3__48in_placeE,@object
	.size		_ZN40_INTERNAL_64ea113d_4_k_cu_09321e02_177734cuda3std3__48in_placeE,(_ZN40_INTERNAL_64ea113d_4_k_cu_09321e02_177734cuda3std6ranges3__45__cpo9iter_moveE - _ZN40_INTERNAL_64ea113d_4_k_cu_09321e02_177734cuda3std3__48in_placeE)
_ZN40_INTERNAL_64ea113d_4_k_cu_09321e02_177734cuda3std3__48in_placeE:
	.zero		1
	.type		_ZN40_INTERNAL_64ea113d_4_k_cu_09321e02_177734cuda3std6ranges3__45__cpo9iter_moveE,@object
	.size		_ZN40_INTERNAL_64ea113d_4_k_cu_09321e02_177734cuda3std6ranges3__45__cpo9iter_moveE,(_ZN40_INTERNAL_64ea113d_4_k_cu_09321e02_177734cuda3std3__45__cpo5beginE - _ZN40_INTERNAL_64ea113d_4_k_cu_09321e02_177734cuda3std6ranges3__45__cpo9iter_moveE)
_ZN40_INTERNAL_64ea113d_4_k_cu_09321e02_177734cuda3std6ranges3__45__cpo9iter_moveE:
	.zero		1
	.type		_ZN40_INTERNAL_64ea113d_4_k_cu_09321e02_177734cuda3std3__45__cpo5beginE,@object
	.size		_ZN40_INTERNAL_64ea113d_4_k_cu_09321e02_177734cuda3std3__45__cpo5beginE,(_ZN40_INTERNAL_64ea113d_4_k_cu_09321e02_177734cuda3std3__442_GLOBAL__N__64ea113d_4_k_cu_09321e02_177736ignoreE - _ZN40_INTERNAL_64ea113d_4_k_cu_09321e02_177734cuda3std3__45__cpo5beginE)
_ZN40_INTERNAL_64ea113d_4_k_cu_09321e02_177734cuda3std3__45__cpo5beginE:
	.zero		1
	.type		_ZN40_INTERNAL_64ea113d_4_k_cu_09321e02_177734cuda3std3__442_GLOBAL__N__64ea113d_4_k_cu_09321e02_177736ignoreE,@object
	.size		_ZN40_INTERNAL_64ea113d_4_k_cu_09321e02_177734cuda3std3__442_GLOBAL__N__64ea113d_4_k_cu_09321e02_177736ignoreE,(_ZN40_INTERNAL_64ea113d_4_k_cu_09321e02_177734cute7productE - _ZN40_INTERNAL_64ea113d_4_k_cu_09321e02_177734cuda3std3__442_GLOBAL__N__64ea113d_4_k_cu_09321e02_177736ignoreE)
_ZN40_INTERNAL_64ea113d_4_k_cu_09321e02_177734cuda3std3__442_GLOBAL__N__64ea113d_4_k_cu_09321e02_177736ignoreE:
	.zero		1
	.type		_ZN40_INTERNAL_64ea113d_4_k_cu_09321e02_177734cute7productE,@object
	.size		_ZN40_INTERNAL_64ea113d_4_k_cu_09321e02_177734cute7productE,(_ZN40_INTERNAL_64ea113d_4_k_cu_09321e02_177734cuda3std3__45__cpo3endE - _ZN40_INTERNAL_64ea113d_4_k_cu_09321e02_177734cute7productE)
_ZN40_INTERNAL_64ea113d_4_k_cu_09321e02_177734cute7productE:
	.zero		1
	.type		_ZN40_INTERNAL_64ea113d_4_k_cu_09321e02_177734cuda3std3__45__cpo3endE,@object
	.size		_ZN40_INTERNAL_64ea113d_4_k_cu_09321e02_177734cuda3std3__45__cpo3endE,(_ZN40_INTERNAL_64ea113d_4_k_cu_09321e02_177734cuda3std3__419piecewise_constructE - _ZN40_INTERNAL_64ea113d_4_k_cu_09321e02_177734cuda3std3__45__cpo3endE)
_ZN40_INTERNAL_64ea113d_4_k_cu_09321e02_177734cuda3std3__45__cpo3endE:
	.zero		1
	.type		_ZN40_INTERNAL_64ea113d_4_k_cu_09321e02_177734cuda3std3__419piecewise_constructE,@object
	.size		_ZN40_INTERNAL_64ea113d_4_k_cu_09321e02_177734cuda3std3__419piecewise_constructE,(_ZN40_INTERNAL_64ea113d_4_k_cu_09321e02_177734cuda3std3__45__cpo4cendE - _ZN40_INTERNAL_64ea113d_4_k_cu_09321e02_177734cuda3std3__419piecewise_constructE)
_ZN40_INTERNAL_64ea113d_4_k_cu_09321e02_177734cuda3std3__419piecewise_constructE:
	.zero		1
	.type		_ZN40_INTERNAL_64ea113d_4_k_cu_09321e02_177734cuda3std3__45__cpo4cendE,@object
	.size		_ZN40_INTERNAL_64ea113d_4_k_cu_09321e02_177734cuda3std3__45__cpo4cendE,(_ZN40_INTERNAL_64ea113d_4_k_cu_09321e02_177734cuda3std6ranges3__45__cpo4swapE - _ZN40_INTERNAL_64ea113d_4_k_cu_09321e02_177734cuda3std3__45__cpo4cendE)
_ZN40_INTERNAL_64ea113d_4_k_cu_09321e02_177734cuda3std3__45__cpo4cendE:
	.zero		1
	.type		_ZN40_INTERNAL_64ea113d_4_k_cu_09321e02_177734cuda3std6ranges3__45__cpo4swapE,@object
	.size		_ZN40_INTERNAL_64ea113d_4_k_cu_09321e02_177734cuda3std6ranges3__45__cpo4swapE,(.L_7 - _ZN40_INTERNAL_64ea113d_4_k_cu_09321e02_177734cuda3std6ranges3__45__cpo4swapE)
_ZN40_INTERNAL_64ea113d_4_k_cu_09321e02_177734cuda3std6ranges3__45__cpo4swapE:
	.zero		1
.L_7:


//--------------------- .nv.constant0._ZN7cutlass13device_kernelINS_4gemm6kernel13GemmUniversalIN4cute5tupleIJiiiiEEENS1_10collective13CollectiveMmaINS1_37MainloopSm90TmaGmmaWarpSpecializedFP8ILi18ENS5_IJNS4_1CILi2EEENSA_ILi1EEESC_EEENS1_35KernelTmaWarpSpecializedCooperativeEEENS5_IJNSA_ILi128EEENSA_ILi256EEENSA_ILi32EEEEEENS_12float_e4m3_tENS5_IJlSC_lEEESK_SL_NS4_8TiledMMAINS4_8MMA_AtomIJNS4_4SM904GMMA31MMA_64x256x32_F32E4M3E4M3_SS_TNILNSP_7ScaleInE1ELSR_1EEEEEENS4_6LayoutISD_NS5_IJSC_NSA_ILi0EEESV_EEEEENS5_IJNS4_10UnderscoreESY_SY_EEEEENS4_13SM90_TMA_LOADENS4_14ComposedLayoutINS4_7SwizzleILi1ELi4ELi3EEENS4_18smem_ptr_flag_bitsILi8EEENSU_INS5_IJNSA_ILi8EEESI_EEENS5_IJSI_SC_EEEEEEEvNS4_8identityENS4_23SM90_TMA_LOAD_MULTICASTES1B_vS1C_EENS_8epilogue10collective6detail29Sm90TmaWarpSpecializedAdapterINS1G_15DefaultEpilogueISK_SL_SL_NS1F_6thread17LinearCombinationISK_Li1EffLNS1K_9ScaleType4KindE0ELNS_15FloatRoundStyleE2ESK_EENS1_15EpilogueDefaultEEEEEvvEEEEvNT_6ParamsE --------------------------
	.section	.nv.constant0._ZN7cutlass13device_kernelINS_4gemm6kernel13GemmUniversalIN4cute5tupleIJiiiiEEENS1_10collective13CollectiveMmaINS1_37MainloopSm90TmaGmmaWarpSpecializedFP8ILi18ENS5_IJNS4_1CILi2EEENSA_ILi1EEESC_EEENS1_35KernelTmaWarpSpecializedCooperativeEEENS5_IJNSA_ILi128EEENSA_ILi256EEENSA_ILi32EEEEEENS_12float_e4m3_tENS5_IJlSC_lEEESK_SL_NS4_8TiledMMAINS4_8MMA_AtomIJNS4_4SM904GMMA31MMA_64x256x32_F32E4M3E4M3_SS_TNILNSP_7ScaleInE1ELSR_1EEEEEENS4_6LayoutISD_NS5_IJSC_NSA_ILi0EEESV_EEEEENS5_IJNS4_10UnderscoreESY_SY_EEEEENS4_13SM90_TMA_LOADENS4_14ComposedLayoutINS4_7SwizzleILi1ELi4ELi3EEENS4_18smem_ptr_flag_bitsILi8EEENSU_INS5_IJNSA_ILi8EEESI_EEENS5_IJSI_SC_EEEEEEEvNS4_8identityENS4_23SM90_TMA_LOAD_MULTICASTES1B_vS1C_EENS_8epilogue10collective6detail29Sm90TmaWarpSpecializedAdapterINS1G_15DefaultEpilogueISK_SL_SL_NS1F_6thread17LinearCombinationISK_Li1EffLNS1K_9ScaleType4KindE0ELNS_15FloatRoundStyleE2ESK_EENS1_15EpilogueDefaultEEEEEvvEEEEvNT_6ParamsE,"a",@progbits
	.sectionflags	@""
	.align	4
.nv.constant0._ZN7cutlass13device_kernelINS_4gemm6kernel13GemmUniversalIN4cute5tupleIJiiiiEEENS1_10collective13CollectiveMmaINS1_37MainloopSm90TmaGmmaWarpSpecializedFP8ILi18ENS5_IJNS4_1CILi2EEENSA_ILi1EEESC_EEENS1_35KernelTmaWarpSpecializedCooperativeEEENS5_IJNSA_ILi128EEENSA_ILi256EEENSA_ILi32EEEEEENS_12float_e4m3_tENS5_IJlSC_lEEESK_SL_NS4_8TiledMMAINS4_8MMA_AtomIJNS4_4SM904GMMA31MMA_64x256x32_F32E4M3E4M3_SS_TNILNSP_7ScaleInE1ELSR_1EEEEEENS4_6LayoutISD_NS5_IJSC_NSA_ILi0EEESV_EEEEENS5_IJNS4_10UnderscoreESY_SY_EEEEENS4_13SM90_TMA_LOADENS4_14ComposedLayoutINS4_7SwizzleILi1ELi4ELi3EEENS4_18smem_ptr_flag_bitsILi8EEENSU_INS5_IJNSA_ILi8EEESI_EEENS5_IJSI_SC_EEEEEEEvNS4_8identityENS4_23SM90_TMA_LOAD_MULTICASTES1B_vS1C_EENS_8epilogue10collective6detail29Sm90TmaWarpSpecializedAdapterINS1G_15DefaultEpilogueISK_SL_SL_NS1F_6thread17LinearCombinationISK_Li1EffLNS1K_9ScaleType4KindE0ELNS_15FloatRoundStyleE2ESK_EENS1_15EpilogueDefaultEEEEEvvEEEEvNT_6ParamsE:
	.zero		1664


//--------------------- SYMBOLS --------------------------

	.type		.nv.reservedSmem.offset0,@object
	.size		.nv.reservedSmem.offset0,0x4
